// auto-generated by cutlass_sweep.gemm — config: {"arch": "sm_100", "cluster_m": 2, "cluster_n": 1, "dtype": "bf16", "dtype_b": "bf16", "layout": "nt", "stages": 0, "tile_k": 32, "tile_m": 256, "tile_n": 128}
#include "cutlass/cutlass.h"
#include "cutlass/gemm/collective/collective_builder.hpp"
#include "cutlass/gemm/device/gemm_universal_adapter.h"
#include "cutlass/gemm/kernel/gemm_universal.hpp"
#include "cutlass/epilogue/collective/collective_builder.hpp"

using ElemA = cutlass::bfloat16_t;
using ElemB = cutlass::bfloat16_t;
using ElemCD = cutlass::bfloat16_t;
using Acc  = float;
using TileShape    = cute::Shape<cute::_256, cute::_128, cute::_32>;
using ClusterShape = cute::Shape<cute::_2, cute::_1, cute::_1>;

using CollectiveEpilogue = typename cutlass::epilogue::collective::CollectiveBuilder<
    cutlass::arch::Sm100, cutlass::arch::OpClassTensorOp,
    TileShape, ClusterShape,
    cutlass::epilogue::collective::EpilogueTileAuto,
    Acc, Acc,
    ElemCD, cutlass::layout::RowMajor, 128 / cutlass::sizeof_bits<ElemCD>::value,
    ElemCD, cutlass::layout::RowMajor, 128 / cutlass::sizeof_bits<ElemCD>::value,
    cutlass::epilogue::collective::EpilogueScheduleAuto
  >::CollectiveOp;

using CollectiveMainloop = typename cutlass::gemm::collective::CollectiveBuilder<
    cutlass::arch::Sm100, cutlass::arch::OpClassTensorOp,
    ElemA, cutlass::layout::RowMajor, 128 / cutlass::sizeof_bits<ElemA>::value,
    ElemB, cutlass::layout::ColumnMajor, 128 / cutlass::sizeof_bits<ElemB>::value,
    Acc,
    TileShape, ClusterShape,
    cutlass::gemm::collective::StageCountAutoCarveout<static_cast<int>(sizeof(typename CollectiveEpilogue::SharedStorage))>,
    cutlass::gemm::collective::KernelScheduleAuto
  >::CollectiveOp;

using GemmKernel = cutlass::gemm::kernel::GemmUniversal<
    cute::Shape<int,int,int,int>,
    CollectiveMainloop,
    CollectiveEpilogue
>;
using Gemm = cutlass::gemm::device::GemmUniversalAdapter<GemmKernel>;

// Force the device kernel symbol into the cubin without needing a host main.
auto* _anchor = &cutlass::device_kernel<GemmKernel>;


// ===== COMPILED SASS (sm_100a) =====

	.target	sm_100a

	.elftype	@"ET_EXEC"


//--------------------- .note.nv.tkinfo           --------------------------
	.section	.note.nv.tkinfo,"",@"SHT_NOTE"
	.sectionflags	@"SHF_NOTE_NV_TKINFO"
	.tkinfo
        /*0018*/ 	.word	0x00000002
        /*0030*/ 	.string	""
        /*0030*/ 	.string	"ptxas"
        /*0030*/ 	.string	"Cuda compilation tools, release 13.0, V13.0.88"
        /*0030*/ 	.string	"Build cuda_13.0.r13.0/compiler.36424714_0"
        /*0030*/ 	.string	"-arch sm_100a -m 64 "



//--------------------- .note.nv.cuinfo           --------------------------
	.section	.note.nv.cuinfo,"",@"SHT_NOTE"
	.sectionflags	@"SHF_NOTE_NV_CUINFO"
        /*0018*/ 	.short	0x0002
        /*001a*/ 	.short	0x0064
        /*001c*/ 	.short	0x0082
	.zero		2


//--------------------- .nv.info                  --------------------------
	.section	.nv.info,"",@"SHT_CUDA_INFO"
	.align	4


	//----- nvinfo : EIATTR_REGCOUNT
	.align		4
        /*0000*/ 	.byte	0x04, 0x2f
        /*0002*/ 	.short	(.L_19 - .L_18)
	.align		4
.L_18:
        /*0004*/ 	.word	index@(_ZN7cutlass13device_kernelINS_4gemm6kernel13GemmUniversalIN4cute5tupleIJiiiiEEENS1_10collective13CollectiveMmaINS1_35MainloopSm100TmaUmmaWarpSpecializedILi16ELi2ELi4ENS5_IJNS4_1CILi2EEENSA_ILi1EEESC_EEEEENS5_IJNSA_ILi256EEENSA_ILi128EEENSA_ILi32EEEEEENS_10bfloat16_tENS5_IJlSC_lEEESJ_SK_NS4_8TiledMMAINS4_8MMA_AtomIJNS4_26SM100_MMA_F16BF16_2x1SM_SSISJ_SJ_fLi256ELi128ELNS4_4UMMA5MajorE0ELSP_0ELNSO_7ScaleInE0ELSQ_0EEEEEENS4_6LayoutINS5_IJSC_SC_SC_EEENS5_IJNSA_ILi0EEESV_SV_EEEEENS5_IJNS4_10UnderscoreESY_SY_EEEEENS4_18SM100_TMA_2SM_LOADENS4_14ComposedLayoutINS4_7SwizzleILi2ELi4ELi3EEENS4_18smem_ptr_flag_bitsILi16EEENST_INS5_IJNSA_ILi8EEESH_EEENS5_IJSH_SC_EEEEEEEvNS4_8identityES11_S1B_vS1C_EENS_8epilogue10collective18CollectiveEpilogueINS1E_23Sm100TmaWarpSpecializedILi4ELi2ELi32ELb1ELb0EEEJNS5_IJSG_SG_SH_EEENS5_IJNST_ISG_SC_EENST_ISH_SC_EEEEESJ_SK_SJ_SK_NS1E_6fusion15FusionCallbacksIS1I_NS1N_17LinearCombinationISJ_fSJ_fLNS_15FloatRoundStyleE2EEES1J_S1M_JEEENS4_5SM1004TMEM4LOAD26SM100_TMEM_LOAD_32dp32b32xENS4_13SM90_TMA_LOADES1B_NS4_39AutoVectorizingCopyWithAssumedAlignmentILi128EEENS4_14SM90_TMA_STOREES1B_S1Z_S1Z_EEEvvEEEEvNT_6ParamsE)
        /*0008*/ 	.word	0x00000073


	//----- nvinfo : EIATTR_FRAME_SIZE
	.align		4
.L_19:
        /*000c*/ 	.byte	0x04, 0x11
        /*000e*/ 	.short	(.L_21 - .L_20)
	.align		4
.L_20:
        /*0010*/ 	.word	index@($__internal_2_$__cuda_sm10x_tcgen05_guardrail_trap_unallocated_columns_being_dealloced)
        /*0014*/ 	.word	0x00000000


	//----- nvinfo : EIATTR_FRAME_SIZE
	.align		4
.L_21:
        /*0018*/ 	.byte	0x04, 0x11
        /*001a*/ 	.short	(.L_23 - .L_22)
	.align		4
.L_22:
        /*001c*/ 	.word	index@($__internal_1_$__cuda_sm10x_tcgen05_guardrail_trap_phase_invalid_during_alloc)
        /*0020*/ 	.word	0x00000000


	//----- nvinfo : EIATTR_FRAME_SIZE
	.align		4
.L_23:
        /*0024*/ 	.byte	0x04, 0x11
        /*0026*/ 	.short	(.L_25 - .L_24)
	.align		4
.L_24:
        /*0028*/ 	.word	index@($__internal_0_$__cuda_sm10x_tcgen05_guardrail_trap_col_being_dealloced_not_returned_by_alloc)
        /*002c*/ 	.word	0x00000000


	//----- nvinfo : EIATTR_FRAME_SIZE
	.align		4
.L_25:
        /*0030*/ 	.byte	0x04, 0x11
        /*0032*/ 	.short	(.L_27 - .L_26)
	.align		4
.L_26:
        /*0034*/ 	.word	index@(_ZN7cutlass13device_kernelINS_4gemm6kernel13GemmUniversalIN4cute5tupleIJiiiiEEENS1_10collective13CollectiveMmaINS1_35MainloopSm100TmaUmmaWarpSpecializedILi16ELi2ELi4ENS5_IJNS4_1CILi2EEENSA_ILi1EEESC_EEEEENS5_IJNSA_ILi256EEENSA_ILi128EEENSA_ILi32EEEEEENS_10bfloat16_tENS5_IJlSC_lEEESJ_SK_NS4_8TiledMMAINS4_8MMA_AtomIJNS4_26SM100_MMA_F16BF16_2x1SM_SSISJ_SJ_fLi256ELi128ELNS4_4UMMA5MajorE0ELSP_0ELNSO_7ScaleInE0ELSQ_0EEEEEENS4_6LayoutINS5_IJSC_SC_SC_EEENS5_IJNSA_ILi0EEESV_SV_EEEEENS5_IJNS4_10UnderscoreESY_SY_EEEEENS4_18SM100_TMA_2SM_LOADENS4_14ComposedLayoutINS4_7SwizzleILi2ELi4ELi3EEENS4_18smem_ptr_flag_bitsILi16EEENST_INS5_IJNSA_ILi8EEESH_EEENS5_IJSH_SC_EEEEEEEvNS4_8identityES11_S1B_vS1C_EENS_8epilogue10collective18CollectiveEpilogueINS1E_23Sm100TmaWarpSpecializedILi4ELi2ELi32ELb1ELb0EEEJNS5_IJSG_SG_SH_EEENS5_IJNST_ISG_SC_EENST_ISH_SC_EEEEESJ_SK_SJ_SK_NS1E_6fusion15FusionCallbacksIS1I_NS1N_17LinearCombinationISJ_fSJ_fLNS_15FloatRoundStyleE2EEES1J_S1M_JEEENS4_5SM1004TMEM4LOAD26SM100_TMEM_LOAD_32dp32b32xENS4_13SM90_TMA_LOADES1B_NS4_39AutoVectorizingCopyWithAssumedAlignmentILi128EEENS4_14SM90_TMA_STOREES1B_S1Z_S1Z_EEEvvEEEEvNT_6ParamsE)
        /*0038*/ 	.word	0x00000000


	//----- nvinfo : EIATTR_MIN_STACK_SIZE
	.align		4
.L_27:
        /*003c*/ 	.byte	0x04, 0x12
        /*003e*/ 	.short	(.L_29 - .L_28)
	.align		4
.L_28:
        /*0040*/ 	.word	index@(_ZN7cutlass13device_kernelINS_4gemm6kernel13GemmUniversalIN4cute5tupleIJiiiiEEENS1_10collective13CollectiveMmaINS1_35MainloopSm100TmaUmmaWarpSpecializedILi16ELi2ELi4ENS5_IJNS4_1CILi2EEENSA_ILi1EEESC_EEEEENS5_IJNSA_ILi256EEENSA_ILi128EEENSA_ILi32EEEEEENS_10bfloat16_tENS5_IJlSC_lEEESJ_SK_NS4_8TiledMMAINS4_8MMA_AtomIJNS4_26SM100_MMA_F16BF16_2x1SM_SSISJ_SJ_fLi256ELi128ELNS4_4UMMA5MajorE0ELSP_0ELNSO_7ScaleInE0ELSQ_0EEEEEENS4_6LayoutINS5_IJSC_SC_SC_EEENS5_IJNSA_ILi0EEESV_SV_EEEEENS5_IJNS4_10UnderscoreESY_SY_EEEEENS4_18SM100_TMA_2SM_LOADENS4_14ComposedLayoutINS4_7SwizzleILi2ELi4ELi3EEENS4_18smem_ptr_flag_bitsILi16EEENST_INS5_IJNSA_ILi8EEESH_EEENS5_IJSH_SC_EEEEEEEvNS4_8identityES11_S1B_vS1C_EENS_8epilogue10collective18CollectiveEpilogueINS1E_23Sm100TmaWarpSpecializedILi4ELi2ELi32ELb1ELb0EEEJNS5_IJSG_SG_SH_EEENS5_IJNST_ISG_SC_EENST_ISH_SC_EEEEESJ_SK_SJ_SK_NS1E_6fusion15FusionCallbacksIS1I_NS1N_17LinearCombinationISJ_fSJ_fLNS_15FloatRoundStyleE2EEES1J_S1M_JEEENS4_5SM1004TMEM4LOAD26SM100_TMEM_LOAD_32dp32b32xENS4_13SM90_TMA_LOADES1B_NS4_39AutoVectorizingCopyWithAssumedAlignmentILi128EEENS4_14SM90_TMA_STOREES1B_S1Z_S1Z_EEEvvEEEEvNT_6ParamsE)
        /*0044*/ 	.word	0x00000000
.L_29:


//--------------------- .nv.compat                --------------------------
	.section	.nv.compat,"",@"SHT_CUDA_COMPAT_INFO"
	.align	4
        /*0000*/ 	.byte	0x02, 0x09, 0x01, 0x00, 0x02, 0x02, 0x02, 0x00, 0x02, 0x05, 0x05, 0x00, 0x03, 0x07, 0x01, 0x01
        /*0010*/ 	.byte	0x02, 0x03, 0x01, 0x00, 0x02, 0x06, 0x01, 0x00, 0x04, 0x0b, 0x08, 0x00, 0x09, 0x00, 0x00, 0x00
        /*0020*/ 	.byte	0x00, 0x00, 0x00, 0x00


//--------------------- .nv.info._ZN7cutlass13device_kernelINS_4gemm6kernel13GemmUniversalIN4cute5tupleIJiiiiEEENS1_10collective13CollectiveMmaINS1_35MainloopSm100TmaUmmaWarpSpecializedILi16ELi2ELi4ENS5_IJNS4_1CILi2EEENSA_ILi1EEESC_EEEEENS5_IJNSA_ILi256EEENSA_ILi128EEENSA_ILi32EEEEEENS_10bfloat16_tENS5_IJlSC_lEEESJ_SK_NS4_8TiledMMAINS4_8MMA_AtomIJNS4_26SM100_MMA_F16BF16_2x1SM_SSISJ_SJ_fLi256ELi128ELNS4_4UMMA5MajorE0ELSP_0ELNSO_7ScaleInE0ELSQ_0EEEEEENS4_6LayoutINS5_IJSC_SC_SC_EEENS5_IJNSA_ILi0EEESV_SV_EEEEENS5_IJNS4_10UnderscoreESY_SY_EEEEENS4_18SM100_TMA_2SM_LOADENS4_14ComposedLayoutINS4_7SwizzleILi2ELi4ELi3EEENS4_18smem_ptr_flag_bitsILi16EEENST_INS5_IJNSA_ILi8EEESH_EEENS5_IJSH_SC_EEEEEEEvNS4_8identityES11_S1B_vS1C_EENS_8epilogue10collective18CollectiveEpilogueINS1E_23Sm100TmaWarpSpecializedILi4ELi2ELi32ELb1ELb0EEEJNS5_IJSG_SG_SH_EEENS5_IJNST_ISG_SC_EENST_ISH_SC_EEEEESJ_SK_SJ_SK_NS1E_6fusion15FusionCallbacksIS1I_NS1N_17LinearCombinationISJ_fSJ_fLNS_15FloatRoundStyleE2EEES1J_S1M_JEEENS4_5SM1004TMEM4LOAD26SM100_TMEM_LOAD_32dp32b32xENS4_13SM90_TMA_LOADES1B_NS4_39AutoVectorizingCopyWithAssumedAlignmentILi128EEENS4_14SM90_TMA_STOREES1B_S1Z_S1Z_EEEvvEEEEvNT_6ParamsE --------------------------
	.section	.nv.info._ZN7cutlass13device_kernelINS_4gemm6kernel13GemmUniversalIN4cute5tupleIJiiiiEEENS1_10collective13CollectiveMmaINS1_35MainloopSm100TmaUmmaWarpSpecializedILi16ELi2ELi4ENS5_IJNS4_1CILi2EEENSA_ILi1EEESC_EEEEENS5_IJNSA_ILi256EEENSA_ILi128EEENSA_ILi32EEEEEENS_10bfloat16_tENS5_IJlSC_lEEESJ_SK_NS4_8TiledMMAINS4_8MMA_AtomIJNS4_26SM100_MMA_F16BF16_2x1SM_SSISJ_SJ_fLi256ELi128ELNS4_4UMMA5MajorE0ELSP_0ELNSO_7ScaleInE0ELSQ_0EEEEEENS4_6LayoutINS5_IJSC_SC_SC_EEENS5_IJNSA_ILi0EEESV_SV_EEEEENS5_IJNS4_10UnderscoreESY_SY_EEEEENS4_18SM100_TMA_2SM_LOADENS4_14ComposedLayoutINS4_7SwizzleILi2ELi4ELi3EEENS4_18smem_ptr_flag_bitsILi16EEENST_INS5_IJNSA_ILi8EEESH_EEENS5_IJSH_SC_EEEEEEEvNS4_8identityES11_S1B_vS1C_EENS_8epilogue10collective18CollectiveEpilogueINS1E_23Sm100TmaWarpSpecializedILi4ELi2ELi32ELb1ELb0EEEJNS5_IJSG_SG_SH_EEENS5_IJNST_ISG_SC_EENST_ISH_SC_EEEEESJ_SK_SJ_SK_NS1E_6fusion15FusionCallbacksIS1I_NS1N_17LinearCombinationISJ_fSJ_fLNS_15FloatRoundStyleE2EEES1J_S1M_JEEENS4_5SM1004TMEM4LOAD26SM100_TMEM_LOAD_32dp32b32xENS4_13SM90_TMA_LOADES1B_NS4_39AutoVectorizingCopyWithAssumedAlignmentILi128EEENS4_14SM90_TMA_STOREES1B_S1Z_S1Z_EEEvvEEEEvNT_6ParamsE,"",@"SHT_CUDA_INFO"
	.sectionflags	@""
	.align	4


	//----- nvinfo : EIATTR_CUDA_API_VERSION
	.align		4
        /*0000*/ 	.byte	0x04, 0x37
        /*0002*/ 	.short	(.L_31 - .L_30)
.L_30:
        /*0004*/ 	.word	0x00000082


	//----- nvinfo : EIATTR_KPARAM_INFO
	.align		4
.L_31:
        /*0008*/ 	.byte	0x04, 0x17
        /*000a*/ 	.short	(.L_33 - .L_32)
.L_32:
        /*000c*/ 	.word	0x00000000
        /*0010*/ 	.short	0x0000
        /*0012*/ 	.short	0x0000
        /*0014*/ 	.byte	0x00, 0xf0, 0x01, 0x20


	//----- nvinfo : EIATTR_AT_ENTRY_FRAGMENTS
	.align		4
.L_33:
        /*0018*/ 	.byte	0x04, 0x4f
        /*001a*/ 	.short	(.L_35 - .L_34)


	//   ....[0]....
.L_34:
        /*001c*/ 	.word	0x00000007


	//----- nvinfo : EIATTR_RESERVED_SMEM_USED
	.align		4
.L_35:
        /*0020*/ 	.byte	0x01, 0x41
	.zero		2


	//----- nvinfo : EIATTR_SPARSE_MMA_MASK
	.align		4
        /*0024*/ 	.byte	0x03, 0x50
        /*0026*/ 	.short	0x0000


	//----- nvinfo : EIATTR_TCGEN05_2CTA_USED
	.align		4
        /*0028*/ 	.byte	0x01, 0x52
	.zero		2


	//----- nvinfo : EIATTR_MAXREG_COUNT
	.align		4
        /*002c*/ 	.byte	0x03, 0x1b
        /*002e*/ 	.short	0x00ff


	//----- nvinfo : EIATTR_NUM_BARRIERS
	.align		4
        /*0030*/ 	.byte	0x02, 0x4c
        /*0032*/ 	.byte	0x07
	.zero		1


	//----- nvinfo : EIATTR_EXTERNS
	.align		4
        /*0034*/ 	.byte	0x04, 0x0f
        /*0036*/ 	.short	(.L_37 - .L_36)


	//   ....[0]....
	.align		4
.L_36:
        /*0038*/ 	.word	index@(__assertfail)


	//----- nvinfo : EIATTR_MERCURY_ISA_VERSION
	.align		4
.L_37:
        /*003c*/ 	.byte	0x03, 0x5f
        /*003e*/ 	.short	0x0101


	//----- nvinfo : EIATTR_INT_WARP_WIDE_INSTR_OFFSETS
	.align		4
        /*0040*/ 	.byte	0x04, 0x31
        /*0042*/ 	.short	(.L_39 - .L_38)


	//   ....[0]....
.L_38:
        /*0044*/ 	.word	0x00000ec0


	//   ....[1]....
        /*0048*/ 	.word	0x00000f60


	//   ....[2]....
        /*004c*/ 	.word	0x000022c0


	//   ....[3]....
        /*0050*/ 	.word	0x00004770


	//   ....[4]....
        /*0054*/ 	.word	0x000047a0


	//   ....[5]....
        /*0058*/ 	.word	0x000047f0


	//   ....[6]....
        /*005c*/ 	.word	0x00005110


	//   ....[7]....
        /*0060*/ 	.word	0x00005170


	//   ....[8]....
        /*0064*/ 	.word	0x00005250


	//   ....[9]....
        /*0068*/ 	.word	0x000052c0


	//   ....[10]....
        /*006c*/ 	.word	0x000053d0


	//   ....[11]....
        /*0070*/ 	.word	0x00005460


	//   ....[12]....
        /*0074*/ 	.word	0x00005630


	//   ....[13]....
        /*0078*/ 	.word	0x00005790


	//----- nvinfo : EIATTR_COOP_GROUP_MASK_REGIDS
	.align		4
.L_39:
        /*007c*/ 	.byte	0x04, 0x29
        /*007e*/ 	.short	(.L_41 - .L_40)


	//   ....[0]....
.L_40:
        /*0080*/ 	.word	0xffffffff


	//   ....[1]....
        /*0084*/ 	.word	0xffffffff


	//   ....[2]....
        /*0088*/ 	.word	0xffffffff


	//   ....[3]....
        /*008c*/ 	.word	0xffffffff


	//   ....[4]....
        /*0090*/ 	.word	0xffffffff


	//   ....[5]....
        /*0094*/ 	.word	0xffffffff


	//   ....[6]....
        /*0098*/ 	.word	0xffffffff


	//   ....[7]....
        /*009c*/ 	.word	0xffffffff


	//   ....[8]....
        /*00a0*/ 	.word	0xffffffff


	//   ....[9]....
        /*00a4*/ 	.word	0xffffffff


	//   ....[10]....
        /*00a8*/ 	.word	0xffffffff


	//   ....[11]....
        /*00ac*/ 	.word	0xffffffff


	//   ....[12]....
        /*00b0*/ 	.word	0xffffffff


	//   ....[13]....
        /*00b4*/ 	.word	0xffffffff


	//----- nvinfo : EIATTR_COOP_GROUP_INSTR_OFFSETS
	.align		4
.L_41:
        /*00b8*/ 	.byte	0x04, 0x28
        /*00ba*/ 	.short	(.L_43 - .L_42)


	//   ....[0]....
.L_42:
        /*00bc*/ 	.word	0x000000c0


	//   ....[1]....
        /*00c0*/ 	.word	0x00000500


	//   ....[2]....
        /*00c4*/ 	.word	0x00000830


	//   ....[3]....
        /*00c8*/ 	.word	0x000009c0


	//   ....[4]....
        /*00cc*/ 	.word	0x00000ab0


	//   ....[5]....
        /*00d0*/ 	.word	0x00000c10


	//   ....[6]....
        /*00d4*/ 	.word	0x00000da0


	//   ....[7]....
        /*00d8*/ 	.word	0x00000fe0


	//   ....[8]....
        /*00dc*/ 	.word	0x000021a0


	//   ....[9]....
        /*00e0*/ 	.word	0x00003640


	//   ....[10]....
        /*00e4*/ 	.word	0x00003b10


	//   ....[11]....
        /*00e8*/ 	.word	0x00003b40


	//   ....[12]....
        /*00ec*/ 	.word	0x00004680


	//   ....[13]....
        /*00f0*/ 	.word	0x00004890


	//----- nvinfo : EIATTR_VRC_CTA_INIT_COUNT
	.align		4
.L_43:
        /*00f4*/ 	.byte	0x02, 0x4a
        /*00f6*/ 	.byte	0x80
	.zero		1


	//----- nvinfo : EIATTR_SYSCALL_OFFSETS
	.align		4
        /*00f8*/ 	.byte	0x04, 0x46
        /*00fa*/ 	.short	(.L_45 - .L_44)


	//   ....[0]....
.L_44:
        /*00fc*/ 	.word	0x00006210


	//   ....[1]....
        /*0100*/ 	.word	0x00006300


	//   ....[2]....
        /*0104*/ 	.word	0x00006a70


	//   ....[3]....
        /*0108*/ 	.word	0x000076f0


	//   ....[4]....
        /*010c*/ 	.word	0x00008340


	//   ....[5]....
        /*0110*/ 	.word	0x00008f90


	//----- nvinfo : EIATTR_MBARRIER_INSTR_OFFSETS
	.align		4
.L_45:
        /*0114*/ 	.byte	0x04, 0x39
        /*0116*/ 	.short	(.L_47 - .L_46)


	//   ....[0]....
.L_46:
        /*0118*/ 	.word	0x00000610
        /*011c*/ 	.word	0x000000ff
        /*0120*/ 	.word	0x00000000
        /*0124*/ 	.short	0x0100
        /*0126*/ 	.byte	0x08
	.zero		1


	//   ....[1]....
        /*0128*/ 	.word	0x00000620
        /*012c*/ 	.word	0x000000ff
        /*0130*/ 	.word	0x00000080
        /*0134*/ 	.short	0x0100
        /*0136*/ 	.byte	0x08
	.zero		1


	//   ....[2]....
        /*0138*/ 	.word	0x00000630
        /*013c*/ 	.word	0x000000ff
        /*0140*/ 	.word	0x00000008
        /*0144*/ 	.short	0x0100
        /*0146*/ 	.byte	0x08
	.zero		1


	//   ....[3]....
        /*0148*/ 	.word	0x00000640
        /*014c*/ 	.word	0x000000ff
        /*0150*/ 	.word	0x00000088
        /*0154*/ 	.short	0x0100
        /*0156*/ 	.byte	0x08
	.zero		1


	//   ....[4]....
        /*0158*/ 	.word	0x00000650
        /*015c*/ 	.word	0x000000ff
        /*0160*/ 	.word	0x00000010
        /*0164*/ 	.short	0x0100
        /*0166*/ 	.byte	0x08
	.zero		1


	//   ....[5]....
        /*0168*/ 	.word	0x00000660
        /*016c*/ 	.word	0x000000ff
        /*0170*/ 	.word	0x00000090
        /*0174*/ 	.short	0x0100
        /*0176*/ 	.byte	0x08
	.zero		1


	//   ....[6]....
        /*0178*/ 	.word	0x00000670
        /*017c*/ 	.word	0x000000ff
        /*0180*/ 	.word	0x00000018
        /*0184*/ 	.short	0x0100
        /*0186*/ 	.byte	0x08
	.zero		1


	//   ....[7]....
        /*0188*/ 	.word	0x00000680
        /*018c*/ 	.word	0x000000ff
        /*0190*/ 	.word	0x00000098
        /*0194*/ 	.short	0x0100
        /*0196*/ 	.byte	0x08
	.zero		1


	//   ....[8]....
        /*0198*/ 	.word	0x00000690
        /*019c*/ 	.word	0x000000ff
        /*01a0*/ 	.word	0x00000020
        /*01a4*/ 	.short	0x0100
        /*01a6*/ 	.byte	0x08
	.zero		1


	//   ....[9]....
        /*01a8*/ 	.word	0x000006a0
        /*01ac*/ 	.word	0x000000ff
        /*01b0*/ 	.word	0x000000a0
        /*01b4*/ 	.short	0x0100
        /*01b6*/ 	.byte	0x08
	.zero		1


	//   ....[10]....
        /*01b8*/ 	.word	0x000006b0
        /*01bc*/ 	.word	0x000000ff
        /*01c0*/ 	.word	0x00000028
        /*01c4*/ 	.short	0x0100
        /*01c6*/ 	.byte	0x08
	.zero		1


	//   ....[11]....
        /*01c8*/ 	.word	0x000006c0
        /*01cc*/ 	.word	0x000000ff
        /*01d0*/ 	.word	0x000000a8
        /*01d4*/ 	.short	0x0100
        /*01d6*/ 	.byte	0x08
	.zero		1


	//   ....[12]....
        /*01d8*/ 	.word	0x000006d0
        /*01dc*/ 	.word	0x000000ff
        /*01e0*/ 	.word	0x00000030
        /*01e4*/ 	.short	0x0100
        /*01e6*/ 	.byte	0x08
	.zero		1


	//   ....[13]....
        /*01e8*/ 	.word	0x000006e0
        /*01ec*/ 	.word	0x000000ff
        /*01f0*/ 	.word	0x000000b0
        /*01f4*/ 	.short	0x0100
        /*01f6*/ 	.byte	0x08
	.zero		1


	//   ....[14]....
        /*01f8*/ 	.word	0x000006f0
        /*01fc*/ 	.word	0x000000ff
        /*0200*/ 	.word	0x00000038
        /*0204*/ 	.short	0x0100
        /*0206*/ 	.byte	0x08
	.zero		1


	//   ....[15]....
        /*0208*/ 	.word	0x00000700
        /*020c*/ 	.word	0x000000ff
        /*0210*/ 	.word	0x000000b8
        /*0214*/ 	.short	0x0100
        /*0216*/ 	.byte	0x08
	.zero		1


	//   ....[16]....
        /*0218*/ 	.word	0x00000710
        /*021c*/ 	.word	0x000000ff
        /*0220*/ 	.word	0x00000040
        /*0224*/ 	.short	0x0100
        /*0226*/ 	.byte	0x08
	.zero		1


	//   ....[17]....
        /*0228*/ 	.word	0x00000720
        /*022c*/ 	.word	0x000000ff
        /*0230*/ 	.word	0x000000c0
        /*0234*/ 	.short	0x0100
        /*0236*/ 	.byte	0x08
	.zero		1


	//   ....[18]....
        /*0238*/ 	.word	0x00000730
        /*023c*/ 	.word	0x000000ff
        /*0240*/ 	.word	0x00000048
        /*0244*/ 	.short	0x0100
        /*0246*/ 	.byte	0x08
	.zero		1


	//   ....[19]....
        /*0248*/ 	.word	0x00000740
        /*024c*/ 	.word	0x000000ff
        /*0250*/ 	.word	0x000000c8
        /*0254*/ 	.short	0x0100
        /*0256*/ 	.byte	0x08
	.zero		1


	//   ....[20]....
        /*0258*/ 	.word	0x00000750
        /*025c*/ 	.word	0x000000ff
        /*0260*/ 	.word	0x00000050
        /*0264*/ 	.short	0x0100
        /*0266*/ 	.byte	0x08
	.zero		1


	//   ....[21]....
        /*0268*/ 	.word	0x00000760
        /*026c*/ 	.word	0x000000ff
        /*0270*/ 	.word	0x000000d0
        /*0274*/ 	.short	0x0100
        /*0276*/ 	.byte	0x08
	.zero		1


	//   ....[22]....
        /*0278*/ 	.word	0x00000770
        /*027c*/ 	.word	0x000000ff
        /*0280*/ 	.word	0x00000058
        /*0284*/ 	.short	0x0100
        /*0286*/ 	.byte	0x08
	.zero		1


	//   ....[23]....
        /*0288*/ 	.word	0x00000780
        /*028c*/ 	.word	0x000000ff
        /*0290*/ 	.word	0x000000d8
        /*0294*/ 	.short	0x0100
        /*0296*/ 	.byte	0x08
	.zero		1


	//   ....[24]....
        /*0298*/ 	.word	0x00000790
        /*029c*/ 	.word	0x000000ff
        /*02a0*/ 	.word	0x00000060
        /*02a4*/ 	.short	0x0100
        /*02a6*/ 	.byte	0x08
	.zero		1


	//   ....[25]....
        /*02a8*/ 	.word	0x000007a0
        /*02ac*/ 	.word	0x000000ff
        /*02b0*/ 	.word	0x000000e0
        /*02b4*/ 	.short	0x0100
        /*02b6*/ 	.byte	0x08
	.zero		1


	//   ....[26]....
        /*02b8*/ 	.word	0x000007b0
        /*02bc*/ 	.word	0x000000ff
        /*02c0*/ 	.word	0x00000068
        /*02c4*/ 	.short	0x0100
        /*02c6*/ 	.byte	0x08
	.zero		1


	//   ....[27]....
        /*02c8*/ 	.word	0x000007c0
        /*02cc*/ 	.word	0x000000ff
        /*02d0*/ 	.word	0x000000e8
        /*02d4*/ 	.short	0x0100
        /*02d6*/ 	.byte	0x08
	.zero		1


	//   ....[28]....
        /*02d8*/ 	.word	0x000007d0
        /*02dc*/ 	.word	0x000000ff
        /*02e0*/ 	.word	0x00000070
        /*02e4*/ 	.short	0x0100
        /*02e6*/ 	.byte	0x08
	.zero		1


	//   ....[29]....
        /*02e8*/ 	.word	0x000007e0
        /*02ec*/ 	.word	0x000000ff
        /*02f0*/ 	.word	0x000000f0
        /*02f4*/ 	.short	0x0100
        /*02f6*/ 	.byte	0x08
	.zero		1


	//   ....[30]....
        /*02f8*/ 	.word	0x000007f0
        /*02fc*/ 	.word	0x000000ff
        /*0300*/ 	.word	0x00000078
        /*0304*/ 	.short	0x0100
        /*0306*/ 	.byte	0x08
	.zero		1


	//   ....[31]....
        /*0308*/ 	.word	0x00000800
        /*030c*/ 	.word	0x000000ff
        /*0310*/ 	.word	0x000000f8
        /*0314*/ 	.short	0x0100
        /*0316*/ 	.byte	0x08
	.zero		1


	//   ....[32]....
        /*0318*/ 	.word	0x00000930
        /*031c*/ 	.word	0x000000ff
        /*0320*/ 	.word	0x00000100
        /*0324*/ 	.short	0x0100
        /*0326*/ 	.byte	0x09
	.zero		1


	//   ....[33]....
        /*0328*/ 	.word	0x00000940
        /*032c*/ 	.word	0x000000ff
        /*0330*/ 	.word	0x00000120
        /*0334*/ 	.short	0x0100
        /*0336*/ 	.byte	0x09
	.zero		1


	//   ....[34]....
        /*0338*/ 	.word	0x00000950
        /*033c*/ 	.word	0x000000ff
        /*0340*/ 	.word	0x00000108
        /*0344*/ 	.short	0x0100
        /*0346*/ 	.byte	0x09
	.zero		1


	//   ....[35]....
        /*0348*/ 	.word	0x00000960
        /*034c*/ 	.word	0x000000ff
        /*0350*/ 	.word	0x00000128
        /*0354*/ 	.short	0x0100
        /*0356*/ 	.byte	0x09
	.zero		1


	//   ....[36]....
        /*0358*/ 	.word	0x00000970
        /*035c*/ 	.word	0x000000ff
        /*0360*/ 	.word	0x00000110
        /*0364*/ 	.short	0x0100
        /*0366*/ 	.byte	0x09
	.zero		1


	//   ....[37]....
        /*0368*/ 	.word	0x00000980
        /*036c*/ 	.word	0x000000ff
        /*0370*/ 	.word	0x00000130
        /*0374*/ 	.short	0x0100
        /*0376*/ 	.byte	0x09
	.zero		1


	//   ....[38]....
        /*0378*/ 	.word	0x00000990
        /*037c*/ 	.word	0x000000ff
        /*0380*/ 	.word	0x00000118
        /*0384*/ 	.short	0x0100
        /*0386*/ 	.byte	0x09
	.zero		1


	//   ....[39]....
        /*0388*/ 	.word	0x000009a0
        /*038c*/ 	.word	0x000000ff
        /*0390*/ 	.word	0x00000138
        /*0394*/ 	.short	0x0100
        /*0396*/ 	.byte	0x09
	.zero		1


	//   ....[40]....
        /*0398*/ 	.word	0x00000a80
        /*039c*/ 	.word	0x000000ff
        /*03a0*/ 	.word	0x00000140
        /*03a4*/ 	.short	0x0100
        /*03a6*/ 	.byte	0x08
	.zero		1


	//   ....[41]....
        /*03a8*/ 	.word	0x00000a90
        /*03ac*/ 	.word	0x000000ff
        /*03b0*/ 	.word	0x00000148
        /*03b4*/ 	.short	0x0100
        /*03b6*/ 	.byte	0x08
	.zero		1


	//   ....[42]....
        /*03b8*/ 	.word	0x00000bc0
        /*03bc*/ 	.word	0x000000ff
        /*03c0*/ 	.word	0x00000150
        /*03c4*/ 	.short	0x0100
        /*03c6*/ 	.byte	0x08
	.zero		1


	//   ....[43]....
        /*03c8*/ 	.word	0x00000bd0
        /*03cc*/ 	.word	0x000000ff
        /*03d0*/ 	.word	0x00000160
        /*03d4*/ 	.short	0x0100
        /*03d6*/ 	.byte	0x08
	.zero		1


	//   ....[44]....
        /*03d8*/ 	.word	0x00000be0
        /*03dc*/ 	.word	0x000000ff
        /*03e0*/ 	.word	0x00000158
        /*03e4*/ 	.short	0x0100
        /*03e6*/ 	.byte	0x08
	.zero		1


	//   ....[45]....
        /*03e8*/ 	.word	0x00000bf0
        /*03ec*/ 	.word	0x000000ff
        /*03f0*/ 	.word	0x00000168
        /*03f4*/ 	.short	0x0100
        /*03f6*/ 	.byte	0x08
	.zero		1


	//   ....[46]....
        /*03f8*/ 	.word	0x00000d10
        /*03fc*/ 	.word	0x000000ff
        /*0400*/ 	.word	0x00000170
        /*0404*/ 	.short	0x0100
        /*0406*/ 	.byte	0x09
	.zero		1


	//   ....[47]....
        /*0408*/ 	.word	0x00000d20
        /*040c*/ 	.word	0x000000ff
        /*0410*/ 	.word	0x00000190
        /*0414*/ 	.short	0x0100
        /*0416*/ 	.byte	0x09
	.zero		1


	//   ....[48]....
        /*0418*/ 	.word	0x00000d30
        /*041c*/ 	.word	0x000000ff
        /*0420*/ 	.word	0x00000178
        /*0424*/ 	.short	0x0100
        /*0426*/ 	.byte	0x09
	.zero		1


	//   ....[49]....
        /*0428*/ 	.word	0x00000d40
        /*042c*/ 	.word	0x000000ff
        /*0430*/ 	.word	0x00000198
        /*0434*/ 	.short	0x0100
        /*0436*/ 	.byte	0x09
	.zero		1


	//   ....[50]....
        /*0438*/ 	.word	0x00000d50
        /*043c*/ 	.word	0x000000ff
        /*0440*/ 	.word	0x00000180
        /*0444*/ 	.short	0x0100
        /*0446*/ 	.byte	0x09
	.zero		1


	//   ....[51]....
        /*0448*/ 	.word	0x00000d60
        /*044c*/ 	.word	0x000000ff
        /*0450*/ 	.word	0x000001a0
        /*0454*/ 	.short	0x0100
        /*0456*/ 	.byte	0x09
	.zero		1


	//   ....[52]....
        /*0458*/ 	.word	0x00000d70
        /*045c*/ 	.word	0x000000ff
        /*0460*/ 	.word	0x00000188
        /*0464*/ 	.short	0x0100
        /*0466*/ 	.byte	0x09
	.zero		1


	//   ....[53]....
        /*0468*/ 	.word	0x00000d80
        /*046c*/ 	.word	0x000000ff
        /*0470*/ 	.word	0x000001a8
        /*0474*/ 	.short	0x0100
        /*0476*/ 	.byte	0x09
	.zero		1


	//   ....[54]....
        /*0478*/ 	.word	0x00000e70
        /*047c*/ 	.word	0x000000ff
        /*0480*/ 	.word	0x000001b0
        /*0484*/ 	.short	0x0100
        /*0486*/ 	.byte	0x08
	.zero		1


	//   ....[55]....
        /*0488*/ 	.word	0x00000e80
        /*048c*/ 	.word	0x000000ff
        /*0490*/ 	.word	0x000001c0
        /*0494*/ 	.short	0x0100
        /*0496*/ 	.byte	0x08
	.zero		1


	//   ....[56]....
        /*0498*/ 	.word	0x00000e90
        /*049c*/ 	.word	0x000000ff
        /*04a0*/ 	.word	0x000001b8
        /*04a4*/ 	.short	0x0100
        /*04a6*/ 	.byte	0x08
	.zero		1


	//   ....[57]....
        /*04a8*/ 	.word	0x00000ea0
        /*04ac*/ 	.word	0x000000ff
        /*04b0*/ 	.word	0x000001c8
        /*04b4*/ 	.short	0x0100
        /*04b6*/ 	.byte	0x08
	.zero		1


	//   ....[58]....
        /*04b8*/ 	.word	0x00000f90
        /*04bc*/ 	.word	0x000000ff
        /*04c0*/ 	.word	0x000001d0
        /*04c4*/ 	.short	0x0100
        /*04c6*/ 	.byte	0x07
	.zero		1


	//   ....[59]....
        /*04c8*/ 	.word	0x000019a0
        /*04cc*/ 	.word	0x00000002
        /*04d0*/ 	.word	0x000001c0
        /*04d4*/ 	.short	0x010a
        /*04d6*/ 	.byte	0xff
	.zero		1


	//   ....[60]....
        /*04d8*/ 	.word	0x000019d0
        /*04dc*/ 	.word	0x00000002
        /*04e0*/ 	.word	0x000001b0
        /*04e4*/ 	.short	0x0101
        /*04e6*/ 	.byte	0xff
	.zero		1


	//   ....[61]....
        /*04e8*/ 	.word	0x00001aa0
        /*04ec*/ 	.word	0x000000ff
        /*04f0*/ 	.word	0x00000080
        /*04f4*/ 	.short	0x010a
        /*04f6*/ 	.byte	0x08
	.zero		1


	//   ....[62]....
        /*04f8*/ 	.word	0x00001ba0
        /*04fc*/ 	.word	0x000000ff
        /*0500*/ 	.word	0x00000080
        /*0504*/ 	.short	0x010a
        /*0506*/ 	.byte	0x21
	.zero		1


	//   ....[63]....
        /*0508*/ 	.word	0x00001d50
        /*050c*/ 	.word	0x000000ff
        /*0510*/ 	.word	0x00000080
        /*0514*/ 	.short	0x010a
        /*0516*/ 	.byte	0x08
	.zero		1


	//   ....[64]....
        /*0518*/ 	.word	0x00001e50
        /*051c*/ 	.word	0x000000ff
        /*0520*/ 	.word	0x00000148
        /*0524*/ 	.short	0x0101
        /*0526*/ 	.byte	0x06
	.zero		1


	//   ....[65]....
        /*0528*/ 	.word	0x00001e70
        /*052c*/ 	.word	0x000000ff
        /*0530*/ 	.word	0x00000080
        /*0534*/ 	.short	0x010a
        /*0536*/ 	.byte	0x08
	.zero		1


	//   ....[66]....
        /*0538*/ 	.word	0x00001ef0
        /*053c*/ 	.word	0x000000ff
        /*0540*/ 	.word	0x00000080
        /*0544*/ 	.short	0x010a
        /*0546*/ 	.byte	0x11
	.zero		1


	//   ....[67]....
        /*0548*/ 	.word	0x00002080
        /*054c*/ 	.word	0x000000ff
        /*0550*/ 	.word	0x00000080
        /*0554*/ 	.short	0x010a
        /*0556*/ 	.byte	0x08
	.zero		1


	//   ....[68]....
        /*0558*/ 	.word	0x000021d0
        /*055c*/ 	.word	0x00000002
        /*0560*/ 	.word	0x00000150
        /*0564*/ 	.short	0x010a
        /*0566*/ 	.byte	0xff
	.zero		1


	//   ....[69]....
        /*0568*/ 	.word	0x00002290
        /*056c*/ 	.word	0x00000002
        /*0570*/ 	.word	0x00000000
        /*0574*/ 	.short	0x0101
        /*0576*/ 	.byte	0xff
	.zero		1


	//   ....[70]....
        /*0578*/ 	.word	0x000027f0
        /*057c*/ 	.word	0x000000ff
        /*0580*/ 	.word	0x00000000
        /*0584*/ 	.short	0x010a
        /*0586*/ 	.byte	0x04
	.zero		1


	//   ....[71]....
        /*0588*/ 	.word	0x00002880
        /*058c*/ 	.word	0x000000ff
        /*0590*/ 	.word	0x00000000
        /*0594*/ 	.short	0x010a
        /*0596*/ 	.byte	0x04
	.zero		1


	//   ....[72]....
        /*0598*/ 	.word	0x00002910
        /*059c*/ 	.word	0x000000ff
        /*05a0*/ 	.word	0x00000000
        /*05a4*/ 	.short	0x010a
        /*05a6*/ 	.byte	0x04
	.zero		1


	//   ....[73]....
        /*05a8*/ 	.word	0x000029a0
        /*05ac*/ 	.word	0x000000ff
        /*05b0*/ 	.word	0x00000000
        /*05b4*/ 	.short	0x010a
        /*05b6*/ 	.byte	0x04
	.zero		1


	//   ....[74]....
        /*05b8*/ 	.word	0x00002a30
        /*05bc*/ 	.word	0x000000ff
        /*05c0*/ 	.word	0x00000000
        /*05c4*/ 	.short	0x010a
        /*05c6*/ 	.byte	0x04
	.zero		1


	//   ....[75]....
        /*05c8*/ 	.word	0x00002ac0
        /*05cc*/ 	.word	0x000000ff
        /*05d0*/ 	.word	0x00000000
        /*05d4*/ 	.short	0x010a
        /*05d6*/ 	.byte	0x04
	.zero		1


	//   ....[76]....
        /*05d8*/ 	.word	0x00002b50
        /*05dc*/ 	.word	0x000000ff
        /*05e0*/ 	.word	0x00000000
        /*05e4*/ 	.short	0x010a
        /*05e6*/ 	.byte	0x04
	.zero		1


	//   ....[77]....
        /*05e8*/ 	.word	0x00002be0
        /*05ec*/ 	.word	0x000000ff
        /*05f0*/ 	.word	0x00000000
        /*05f4*/ 	.short	0x010a
        /*05f6*/ 	.byte	0x04
	.zero		1


	//   ....[78]....
        /*05f8*/ 	.word	0x00002c70
        /*05fc*/ 	.word	0x000000ff
        /*0600*/ 	.word	0x00000000
        /*0604*/ 	.short	0x010a
        /*0606*/ 	.byte	0x04
	.zero		1


	//   ....[79]....
        /*0608*/ 	.word	0x00002d00
        /*060c*/ 	.word	0x000000ff
        /*0610*/ 	.word	0x00000000
        /*0614*/ 	.short	0x010a
        /*0616*/ 	.byte	0x04
	.zero		1


	//   ....[80]....
        /*0618*/ 	.word	0x00002d90
        /*061c*/ 	.word	0x000000ff
        /*0620*/ 	.word	0x00000000
        /*0624*/ 	.short	0x010a
        /*0626*/ 	.byte	0x04
	.zero		1


	//   ....[81]....
        /*0628*/ 	.word	0x00002e20
        /*062c*/ 	.word	0x000000ff
        /*0630*/ 	.word	0x00000000
        /*0634*/ 	.short	0x010a
        /*0636*/ 	.byte	0x04
	.zero		1


	//   ....[82]....
        /*0638*/ 	.word	0x00002eb0
        /*063c*/ 	.word	0x000000ff
        /*0640*/ 	.word	0x00000000
        /*0644*/ 	.short	0x010a
        /*0646*/ 	.byte	0x04
	.zero		1


	//   ....[83]....
        /*0648*/ 	.word	0x00002f40
        /*064c*/ 	.word	0x000000ff
        /*0650*/ 	.word	0x00000000
        /*0654*/ 	.short	0x010a
        /*0656*/ 	.byte	0x04
	.zero		1


	//   ....[84]....
        /*0658*/ 	.word	0x00002fd0
        /*065c*/ 	.word	0x000000ff
        /*0660*/ 	.word	0x00000000
        /*0664*/ 	.short	0x010a
        /*0666*/ 	.byte	0x04
	.zero		1


	//   ....[85]....
        /*0668*/ 	.word	0x00003070
        /*066c*/ 	.word	0x00000000
        /*0670*/ 	.word	0x00000000
        /*0674*/ 	.short	0x010a
        /*0676*/ 	.byte	0xff
	.zero		1


	//   ....[86]....
        /*0678*/ 	.word	0x000031a0
        /*067c*/ 	.word	0x00000000
        /*0680*/ 	.word	0x000001b0
        /*0684*/ 	.short	0x010a
        /*0686*/ 	.byte	0xff
	.zero		1


	//   ....[87]....
        /*0688*/ 	.word	0x00003210
        /*068c*/ 	.word	0x00000000
        /*0690*/ 	.word	0x00000000
        /*0694*/ 	.short	0x0101
        /*0696*/ 	.byte	0xff
	.zero		1


	//   ....[88]....
        /*0698*/ 	.word	0x00003230
        /*069c*/ 	.word	0x000000ff
        /*06a0*/ 	.word	0x00000160
        /*06a4*/ 	.short	0x010a
        /*06a6*/ 	.byte	0x05
	.zero		1


	//   ....[89]....
        /*06a8*/ 	.word	0x00003350
        /*06ac*/ 	.word	0x00000000
        /*06b0*/ 	.word	0x00000150
        /*06b4*/ 	.short	0x010a
        /*06b6*/ 	.byte	0xff
	.zero		1


	//   ....[90]....
        /*06b8*/ 	.word	0x00003450
        /*06bc*/ 	.word	0x00000000
        /*06c0*/ 	.word	0x00000000
        /*06c4*/ 	.short	0x0101
        /*06c6*/ 	.byte	0xff
	.zero		1


	//   ....[91]....
        /*06c8*/ 	.word	0x000034e0
        /*06cc*/ 	.word	0x000000ff
        /*06d0*/ 	.word	0x00000160
        /*06d4*/ 	.short	0x0106
        /*06d6*/ 	.byte	0x05
	.zero		1


	//   ....[92]....
        /*06d8*/ 	.word	0x00003500
        /*06dc*/ 	.word	0x000000ff
        /*06e0*/ 	.word	0x00000160
        /*06e4*/ 	.short	0x010a
        /*06e6*/ 	.byte	0x05
	.zero		1


	//   ....[93]....
        /*06e8*/ 	.word	0x00003590
        /*06ec*/ 	.word	0x000000ff
        /*06f0*/ 	.word	0x00000160
        /*06f4*/ 	.short	0x0106
        /*06f6*/ 	.byte	0x04
	.zero		1


	//   ....[94]....
        /*06f8*/ 	.word	0x000035d0
        /*06fc*/ 	.word	0x00000000
        /*0700*/ 	.word	0x00000160
        /*0704*/ 	.short	0x010a
        /*0706*/ 	.byte	0xff
	.zero		1


	//   ....[95]....
        /*0708*/ 	.word	0x00003810
        /*070c*/ 	.word	0x000000ff
        /*0710*/ 	.word	0x00000008
        /*0714*/ 	.short	0x010a
        /*0716*/ 	.byte	0x06
	.zero		1


	//   ....[96]....
        /*0718*/ 	.word	0x00003830
        /*071c*/ 	.word	0x000000ff
        /*0720*/ 	.word	0x00000008
        /*0724*/ 	.short	0x010a
        /*0726*/ 	.byte	0x06
	.zero		1


	//   ....[97]....
        /*0728*/ 	.word	0x000039c0
        /*072c*/ 	.word	0x000000ff
        /*0730*/ 	.word	0x00000008
        /*0734*/ 	.short	0x010a
        /*0736*/ 	.byte	0x06
	.zero		1


	//   ....[98]....
        /*0738*/ 	.word	0x000039e0
        /*073c*/ 	.word	0x000000ff
        /*0740*/ 	.word	0x00000008
        /*0744*/ 	.short	0x010a
        /*0746*/ 	.byte	0x06
	.zero		1


	//   ....[99]....
        /*0748*/ 	.word	0x00003aa0
        /*074c*/ 	.word	0x000000ff
        /*0750*/ 	.word	0x00000000
        /*0754*/ 	.short	0x0101
        /*0756*/ 	.byte	0x07
	.zero		1


	//   ....[100]....
        /*0758*/ 	.word	0x00003da0
        /*075c*/ 	.word	0x00000000
        /*0760*/ 	.word	0x00000150
        /*0764*/ 	.short	0x010a
        /*0766*/ 	.byte	0xff
	.zero		1


	//   ....[101]....
        /*0768*/ 	.word	0x00003e60
        /*076c*/ 	.word	0x00000000
        /*0770*/ 	.word	0x00000000
        /*0774*/ 	.short	0x0101
        /*0776*/ 	.byte	0xff
	.zero		1


	//   ....[102]....
        /*0778*/ 	.word	0x00003f20
        /*077c*/ 	.word	0x000000ff
        /*0780*/ 	.word	0x00000000
        /*0784*/ 	.short	0x010a
        /*0786*/ 	.byte	0x06
	.zero		1


	//   ....[103]....
        /*0788*/ 	.word	0x00003f30
        /*078c*/ 	.word	0x000000ff
        /*0790*/ 	.word	0x00000190
        /*0794*/ 	.short	0x010a
        /*0796*/ 	.byte	0x0a
	.zero		1


	//   ....[104]....
        /*0798*/ 	.word	0x00003fe0
        /*079c*/ 	.word	0x000000ff
        /*07a0*/ 	.word	0x00000000
        /*07a4*/ 	.short	0x010a
        /*07a6*/ 	.byte	0x09
	.zero		1


	//   ....[105]....
        /*07a8*/ 	.word	0x00004120
        /*07ac*/ 	.word	0x000000ff
        /*07b0*/ 	.word	0x00000000
        /*07b4*/ 	.short	0x010a
        /*07b6*/ 	.byte	0x06
	.zero		1


	//   ....[106]....
        /*07b8*/ 	.word	0x00004370
        /*07bc*/ 	.word	0x000000ff
        /*07c0*/ 	.word	0x00000000
        /*07c4*/ 	.short	0x010a
        /*07c6*/ 	.byte	0x07
	.zero		1


	//   ....[107]....
        /*07c8*/ 	.word	0x00004400
        /*07cc*/ 	.word	0x000000ff
        /*07d0*/ 	.word	0x00000000
        /*07d4*/ 	.short	0x010a
        /*07d6*/ 	.byte	0x07
	.zero		1


	//   ....[108]....
        /*07d8*/ 	.word	0x00004490
        /*07dc*/ 	.word	0x000000ff
        /*07e0*/ 	.word	0x00000000
        /*07e4*/ 	.short	0x010a
        /*07e6*/ 	.byte	0x07
	.zero		1


	//   ....[109]....
        /*07e8*/ 	.word	0x00004530
        /*07ec*/ 	.word	0x00000000
        /*07f0*/ 	.word	0x00000000
        /*07f4*/ 	.short	0x010a
        /*07f6*/ 	.byte	0xff
	.zero		1


	//   ....[110]....
        /*07f8*/ 	.word	0x00004570
        /*07fc*/ 	.word	0x00000000
        /*0800*/ 	.word	0x00000000
        /*0804*/ 	.short	0x010a
        /*0806*/ 	.byte	0xff
	.zero		1


	//   ....[111]....
        /*0808*/ 	.word	0x000045e0
        /*080c*/ 	.word	0x000000ff
        /*0810*/ 	.word	0x00000000
        /*0814*/ 	.short	0x0101
        /*0816*/ 	.byte	0x05
	.zero		1


	//   ....[112]....
        /*0818*/ 	.word	0x00004620
        /*081c*/ 	.word	0x000000ff
        /*0820*/ 	.word	0x000001d0
        /*0824*/ 	.short	0x010a
        /*0826*/ 	.byte	0x08
	.zero		1


	//   ....[113]....
        /*0828*/ 	.word	0x00004670
        /*082c*/ 	.word	0x000000ff
        /*0830*/ 	.word	0x00000000
        /*0834*/ 	.short	0x0101
        /*0836*/ 	.byte	0x05
	.zero		1


	//   ....[114]....
        /*0838*/ 	.word	0x00004ac0
        /*083c*/ 	.word	0x00000000
        /*0840*/ 	.word	0x00000150
        /*0844*/ 	.short	0x010a
        /*0846*/ 	.byte	0xff
	.zero		1


	//   ....[115]....
        /*0848*/ 	.word	0x00004b80
        /*084c*/ 	.word	0x00000000
        /*0850*/ 	.word	0x00000000
        /*0854*/ 	.short	0x0101
        /*0856*/ 	.byte	0xff
	.zero		1


	//   ....[116]....
        /*0858*/ 	.word	0x00004ea0
        /*085c*/ 	.word	0x000000ff
        /*0860*/ 	.word	0x00000148
        /*0864*/ 	.short	0x010a
        /*0866*/ 	.byte	0x07
	.zero		1


	//   ....[117]....
        /*0868*/ 	.word	0x00005090
        /*086c*/ 	.word	0x000000ff
        /*0870*/ 	.word	0x00000120
        /*0874*/ 	.short	0x010a
        /*0876*/ 	.byte	0x07
	.zero		1


	//   ....[118]....
        /*0878*/ 	.word	0x00005200
        /*087c*/ 	.word	0x000000ff
        /*0880*/ 	.word	0x00000100
        /*0884*/ 	.short	0x010b
        /*0886*/ 	.byte	0x07
	.zero		1


	//   ....[119]....
        /*0888*/ 	.word	0x00005210
        /*088c*/ 	.word	0x000000ff
        /*0890*/ 	.word	0x00000000
        /*0894*/ 	.short	0x0101
        /*0896*/ 	.byte	0x08
	.zero		1


	//   ....[120]....
        /*0898*/ 	.word	0x00005220
        /*089c*/ 	.word	0x000000ff
        /*08a0*/ 	.word	0x00000128
        /*08a4*/ 	.short	0x010a
        /*08a6*/ 	.byte	0x07
	.zero		1


	//   ....[121]....
        /*08a8*/ 	.word	0x00005370
        /*08ac*/ 	.word	0x000000ff
        /*08b0*/ 	.word	0x00000108
        /*08b4*/ 	.short	0x010b
        /*08b6*/ 	.byte	0x07
	.zero		1


	//   ....[122]....
        /*08b8*/ 	.word	0x00005380
        /*08bc*/ 	.word	0x000000ff
        /*08c0*/ 	.word	0x00000000
        /*08c4*/ 	.short	0x0101
        /*08c6*/ 	.byte	0x08
	.zero		1


	//   ....[123]....
        /*08c8*/ 	.word	0x00005390
        /*08cc*/ 	.word	0x000000ff
        /*08d0*/ 	.word	0x00000130
        /*08d4*/ 	.short	0x010a
        /*08d6*/ 	.byte	0x07
	.zero		1


	//   ....[124]....
        /*08d8*/ 	.word	0x00005510
        /*08dc*/ 	.word	0x000000ff
        /*08e0*/ 	.word	0x00000110
        /*08e4*/ 	.short	0x010b
        /*08e6*/ 	.byte	0x07
	.zero		1


	//   ....[125]....
        /*08e8*/ 	.word	0x00005550
        /*08ec*/ 	.word	0x000000ff
        /*08f0*/ 	.word	0x00000000
        /*08f4*/ 	.short	0x0101
        /*08f6*/ 	.byte	0x08
	.zero		1


	//   ....[126]....
        /*08f8*/ 	.word	0x00005590
        /*08fc*/ 	.word	0x000000ff
        /*0900*/ 	.word	0x00000138
        /*0904*/ 	.short	0x010a
        /*0906*/ 	.byte	0x07
	.zero		1


	//   ....[127]....
        /*0908*/ 	.word	0x000057d0
        /*090c*/ 	.word	0x000000ff
        /*0910*/ 	.word	0x00000118
        /*0914*/ 	.short	0x010b
        /*0916*/ 	.byte	0x07
	.zero		1


	//   ....[128]....
        /*0918*/ 	.word	0x000057f0
        /*091c*/ 	.word	0x000000ff
        /*0920*/ 	.word	0x00000000
        /*0924*/ 	.short	0x0101
        /*0926*/ 	.byte	0x0d
	.zero		1


	//   ....[129]....
        /*0928*/ 	.word	0x00005820
        /*092c*/ 	.word	0x000000ff
        /*0930*/ 	.word	0x00000120
        /*0934*/ 	.short	0x010a
        /*0936*/ 	.byte	0x07
	.zero		1


	//   ....[130]....
        /*0938*/ 	.word	0x00005840
        /*093c*/ 	.word	0x000000ff
        /*0940*/ 	.word	0x00000128
        /*0944*/ 	.short	0x010a
        /*0946*/ 	.byte	0x07
	.zero		1


	//   ....[131]....
        /*0948*/ 	.word	0x00005860
        /*094c*/ 	.word	0x000000ff
        /*0950*/ 	.word	0x00000130
        /*0954*/ 	.short	0x010a
        /*0956*/ 	.byte	0x07
	.zero		1


	//   ....[132]....
        /*0958*/ 	.word	0x000058a0
        /*095c*/ 	.word	0x00000000
        /*0960*/ 	.word	0x00000138
        /*0964*/ 	.short	0x010a
        /*0966*/ 	.byte	0xff
	.zero		1


	//   ....[133]....
        /*0968*/ 	.word	0x00005bd0
        /*096c*/ 	.word	0x00000000
        /*0970*/ 	.word	0x00000150
        /*0974*/ 	.short	0x010a
        /*0976*/ 	.byte	0xff
	.zero		1


	//   ....[134]....
        /*0978*/ 	.word	0x00005ce0
        /*097c*/ 	.word	0x00000000
        /*0980*/ 	.word	0x00000000
        /*0984*/ 	.short	0x0101
        /*0986*/ 	.byte	0xff
	.zero		1


	//   ....[135]....
        /*0988*/ 	.word	0x00006730
        /*098c*/ 	.word	0x000000ff
        /*0990*/ 	.word	0x00000100
        /*0994*/ 	.short	0x010a
        /*0996*/ 	.byte	0x30
	.zero		1


	//   ....[136]....
        /*0998*/ 	.word	0x00006770
        /*099c*/ 	.word	0x00000070
        /*09a0*/ 	.word	0x00000170
        /*09a4*/ 	.short	0x010a
        /*09a6*/ 	.byte	0xff
	.zero		1


	//   ....[137]....
        /*09a8*/ 	.word	0x00006860
        /*09ac*/ 	.word	0x000000ff
        /*09b0*/ 	.word	0x00000100
        /*09b4*/ 	.short	0x010a
        /*09b6*/ 	.byte	0x30
	.zero		1


	//   ....[138]....
        /*09b8*/ 	.word	0x00006950
        /*09bc*/ 	.word	0x00000070
        /*09c0*/ 	.word	0x00000170
        /*09c4*/ 	.short	0x010a
        /*09c6*/ 	.byte	0xff
	.zero		1


	//   ....[139]....
        /*09c8*/ 	.word	0x00007420
        /*09cc*/ 	.word	0x00000000
        /*09d0*/ 	.word	0x00000000
        /*09d4*/ 	.short	0x0101
        /*09d6*/ 	.byte	0xff
	.zero		1


	//   ....[140]....
        /*09d8*/ 	.word	0x00007430
        /*09dc*/ 	.word	0x00000002
        /*09e0*/ 	.word	0x00000100
        /*09e4*/ 	.short	0x010a
        /*09e6*/ 	.byte	0xff
	.zero		1


	//   ....[141]....
        /*09e8*/ 	.word	0x00007510
        /*09ec*/ 	.word	0x00000002
        /*09f0*/ 	.word	0x00000100
        /*09f4*/ 	.short	0x010a
        /*09f6*/ 	.byte	0xff
	.zero		1


	//   ....[142]....
        /*09f8*/ 	.word	0x00008070
        /*09fc*/ 	.word	0x0000003f
        /*0a00*/ 	.word	0x00000000
        /*0a04*/ 	.short	0x0101
        /*0a06*/ 	.byte	0xff
	.zero		1


	//   ....[143]....
        /*0a08*/ 	.word	0x00008090
        /*0a0c*/ 	.word	0x00000000
        /*0a10*/ 	.word	0x00000100
        /*0a14*/ 	.short	0x010a
        /*0a16*/ 	.byte	0xff
	.zero		1


	//   ....[144]....
        /*0a18*/ 	.word	0x00008160
        /*0a1c*/ 	.word	0x00000000
        /*0a20*/ 	.word	0x00000100
        /*0a24*/ 	.short	0x010a
        /*0a26*/ 	.byte	0xff
	.zero		1


	//   ....[145]....
        /*0a28*/ 	.word	0x00008cc0
        /*0a2c*/ 	.word	0x0000003f
        /*0a30*/ 	.word	0x00000000
        /*0a34*/ 	.short	0x0101
        /*0a36*/ 	.byte	0xff
	.zero		1


	//   ....[146]....
        /*0a38*/ 	.word	0x00008ce0
        /*0a3c*/ 	.word	0x00000000
        /*0a40*/ 	.word	0x00000100
        /*0a44*/ 	.short	0x010a
        /*0a46*/ 	.byte	0xff
	.zero		1


	//   ....[147]....
        /*0a48*/ 	.word	0x00008db0
        /*0a4c*/ 	.word	0x00000000
        /*0a50*/ 	.word	0x00000100
        /*0a54*/ 	.short	0x010a
        /*0a56*/ 	.byte	0xff
	.zero		1


	//   ....[148]....
        /*0a58*/ 	.word	0x000091a0
        /*0a5c*/ 	.word	0x00000070
        /*0a60*/ 	.word	0x00000000
        /*0a64*/ 	.short	0x0101
        /*0a66*/ 	.byte	0xff
	.zero		1


	//   ....[149]....
        /*0a68*/ 	.word	0x00009960
        /*0a6c*/ 	.word	0x00000000
        /*0a70*/ 	.word	0x00000000
        /*0a74*/ 	.short	0x0101
        /*0a76*/ 	.byte	0xff
	.zero		1


	//   ....[150]....
        /*0a78*/ 	.word	0x00009bd0
        /*0a7c*/ 	.word	0x000000ff
        /*0a80*/ 	.word	0x00000000
        /*0a84*/ 	.short	0x0101
        /*0a86*/ 	.byte	0x04
	.zero		1


	//   ....[151]....
        /*0a88*/ 	.word	0x00009bf0
        /*0a8c*/ 	.word	0x00000002
        /*0a90*/ 	.word	0x000001c0
        /*0a94*/ 	.short	0x010a
        /*0a96*/ 	.byte	0xff
	.zero		1


	//   ....[152]....
        /*0a98*/ 	.word	0x00009c50
        /*0a9c*/ 	.word	0x00000002
        /*0aa0*/ 	.word	0x00000080
        /*0aa4*/ 	.short	0x010a
        /*0aa6*/ 	.byte	0xff
	.zero		1


	//   ....[153]....
        /*0aa8*/ 	.word	0x00009cb0
        /*0aac*/ 	.word	0x00000002
        /*0ab0*/ 	.word	0x00000080
        /*0ab4*/ 	.short	0x010a
        /*0ab6*/ 	.byte	0xff
	.zero		1


	//   ....[154]....
        /*0ab8*/ 	.word	0x00009d00
        /*0abc*/ 	.word	0x00000002
        /*0ac0*/ 	.word	0x00000150
        /*0ac4*/ 	.short	0x010a
        /*0ac6*/ 	.byte	0xff
	.zero		1


	//   ....[155]....
        /*0ac8*/ 	.word	0x00009d60
        /*0acc*/ 	.word	0x00000000
        /*0ad0*/ 	.word	0x00000000
        /*0ad4*/ 	.short	0x010a
        /*0ad6*/ 	.byte	0xff
	.zero		1


	//   ....[156]....
        /*0ad8*/ 	.word	0x00009dc0
        /*0adc*/ 	.word	0x00000000
        /*0ae0*/ 	.word	0x00000000
        /*0ae4*/ 	.short	0x010a
        /*0ae6*/ 	.byte	0xff
	.zero		1


	//   ....[157]....
        /*0ae8*/ 	.word	0x00009e20
        /*0aec*/ 	.word	0x00000000
        /*0af0*/ 	.word	0x00000000
        /*0af4*/ 	.short	0x010a
        /*0af6*/ 	.byte	0xff
	.zero		1


	//   ....[158]....
        /*0af8*/ 	.word	0x00009e80
        /*0afc*/ 	.word	0x00000000
        /*0b00*/ 	.word	0x00000000
        /*0b04*/ 	.short	0x010a
        /*0b06*/ 	.byte	0xff
	.zero		1


	//   ....[159]....
        /*0b08*/ 	.word	0x00009ee0
        /*0b0c*/ 	.word	0x00000000
        /*0b10*/ 	.word	0x00000000
        /*0b14*/ 	.short	0x010a
        /*0b16*/ 	.byte	0xff
	.zero		1


	//   ....[160]....
        /*0b18*/ 	.word	0x00009f40
        /*0b1c*/ 	.word	0x00000000
        /*0b20*/ 	.word	0x00000000
        /*0b24*/ 	.short	0x010a
        /*0b26*/ 	.byte	0xff
	.zero		1


	//   ....[161]....
        /*0b28*/ 	.word	0x00009fa0
        /*0b2c*/ 	.word	0x00000000
        /*0b30*/ 	.word	0x00000000
        /*0b34*/ 	.short	0x010a
        /*0b36*/ 	.byte	0xff
	.zero		1


	//   ....[162]....
        /*0b38*/ 	.word	0x0000a000
        /*0b3c*/ 	.word	0x00000000
        /*0b40*/ 	.word	0x00000000
        /*0b44*/ 	.short	0x010a
        /*0b46*/ 	.byte	0xff
	.zero		1


	//   ....[163]....
        /*0b48*/ 	.word	0x0000a060
        /*0b4c*/ 	.word	0x00000000
        /*0b50*/ 	.word	0x00000000
        /*0b54*/ 	.short	0x010a
        /*0b56*/ 	.byte	0xff
	.zero		1


	//   ....[164]....
        /*0b58*/ 	.word	0x0000a0c0
        /*0b5c*/ 	.word	0x00000000
        /*0b60*/ 	.word	0x00000000
        /*0b64*/ 	.short	0x010a
        /*0b66*/ 	.byte	0xff
	.zero		1


	//   ....[165]....
        /*0b68*/ 	.word	0x0000a120
        /*0b6c*/ 	.word	0x00000000
        /*0b70*/ 	.word	0x00000000
        /*0b74*/ 	.short	0x010a
        /*0b76*/ 	.byte	0xff
	.zero		1


	//   ....[166]....
        /*0b78*/ 	.word	0x0000a180
        /*0b7c*/ 	.word	0x00000000
        /*0b80*/ 	.word	0x00000000
        /*0b84*/ 	.short	0x010a
        /*0b86*/ 	.byte	0xff
	.zero		1


	//   ....[167]....
        /*0b88*/ 	.word	0x0000a1e0
        /*0b8c*/ 	.word	0x00000000
        /*0b90*/ 	.word	0x00000000
        /*0b94*/ 	.short	0x010a
        /*0b96*/ 	.byte	0xff
	.zero		1


	//   ....[168]....
        /*0b98*/ 	.word	0x0000a240
        /*0b9c*/ 	.word	0x00000000
        /*0ba0*/ 	.word	0x00000000
        /*0ba4*/ 	.short	0x010a
        /*0ba6*/ 	.byte	0xff
	.zero		1


	//   ....[169]....
        /*0ba8*/ 	.word	0x0000a2a0
        /*0bac*/ 	.word	0x00000000
        /*0bb0*/ 	.word	0x00000000
        /*0bb4*/ 	.short	0x010a
        /*0bb6*/ 	.byte	0xff
	.zero		1


	//   ....[170]....
        /*0bb8*/ 	.word	0x0000a2f0
        /*0bbc*/ 	.word	0x00000000
        /*0bc0*/ 	.word	0x000001b0
        /*0bc4*/ 	.short	0x010a
        /*0bc6*/ 	.byte	0xff
	.zero		1


	//   ....[171]....
        /*0bc8*/ 	.word	0x0000a350
        /*0bcc*/ 	.word	0x00000000
        /*0bd0*/ 	.word	0x00000160
        /*0bd4*/ 	.short	0x010a
        /*0bd6*/ 	.byte	0xff
	.zero		1


	//   ....[172]....
        /*0bd8*/ 	.word	0x0000a3a0
        /*0bdc*/ 	.word	0x00000000
        /*0be0*/ 	.word	0x00000150
        /*0be4*/ 	.short	0x010a
        /*0be6*/ 	.byte	0xff
	.zero		1


	//   ....[173]....
        /*0be8*/ 	.word	0x0000a400
        /*0bec*/ 	.word	0x00000000
        /*0bf0*/ 	.word	0x00000160
        /*0bf4*/ 	.short	0x010a
        /*0bf6*/ 	.byte	0xff
	.zero		1


	//   ....[174]....
        /*0bf8*/ 	.word	0x0000a460
        /*0bfc*/ 	.word	0x00000004
        /*0c00*/ 	.word	0x00000008
        /*0c04*/ 	.short	0x010a
        /*0c06*/ 	.byte	0xff
	.zero		1


	//   ....[175]....
        /*0c08*/ 	.word	0x0000a540
        /*0c0c*/ 	.word	0x00000002
        /*0c10*/ 	.word	0x00000008
        /*0c14*/ 	.short	0x010a
        /*0c16*/ 	.byte	0xff
	.zero		1


	//   ....[176]....
        /*0c18*/ 	.word	0x0000a590
        /*0c1c*/ 	.word	0x00000000
        /*0c20*/ 	.word	0x00000150
        /*0c24*/ 	.short	0x010a
        /*0c26*/ 	.byte	0xff
	.zero		1


	//   ....[177]....
        /*0c28*/ 	.word	0x0000a5f0
        /*0c2c*/ 	.word	0x00000000
        /*0c30*/ 	.word	0x00000190
        /*0c34*/ 	.short	0x010a
        /*0c36*/ 	.byte	0xff
	.zero		1


	//   ....[178]....
        /*0c38*/ 	.word	0x0000a650
        /*0c3c*/ 	.word	0x00000000
        /*0c40*/ 	.word	0x00000000
        /*0c44*/ 	.short	0x010a
        /*0c46*/ 	.byte	0xff
	.zero		1


	//   ....[179]....
        /*0c48*/ 	.word	0x0000a6b0
        /*0c4c*/ 	.word	0x00000000
        /*0c50*/ 	.word	0x00000000
        /*0c54*/ 	.short	0x010a
        /*0c56*/ 	.byte	0xff
	.zero		1


	//   ....[180]....
        /*0c58*/ 	.word	0x0000a710
        /*0c5c*/ 	.word	0x00000000
        /*0c60*/ 	.word	0x00000000
        /*0c64*/ 	.short	0x010a
        /*0c66*/ 	.byte	0xff
	.zero		1


	//   ....[181]....
        /*0c68*/ 	.word	0x0000a770
        /*0c6c*/ 	.word	0x00000000
        /*0c70*/ 	.word	0x00000000
        /*0c74*/ 	.short	0x010a
        /*0c76*/ 	.byte	0xff
	.zero		1


	//   ....[182]....
        /*0c78*/ 	.word	0x0000a7d0
        /*0c7c*/ 	.word	0x00000000
        /*0c80*/ 	.word	0x000001d0
        /*0c84*/ 	.short	0x010a
        /*0c86*/ 	.byte	0xff
	.zero		1


	//   ....[183]....
        /*0c88*/ 	.word	0x0000a820
        /*0c8c*/ 	.word	0x00000000
        /*0c90*/ 	.word	0x00000150
        /*0c94*/ 	.short	0x010a
        /*0c96*/ 	.byte	0xff
	.zero		1


	//   ....[184]....
        /*0c98*/ 	.word	0x0000a880
        /*0c9c*/ 	.word	0x00000000
        /*0ca0*/ 	.word	0x00000148
        /*0ca4*/ 	.short	0x010a
        /*0ca6*/ 	.byte	0xff
	.zero		1


	//   ....[185]....
        /*0ca8*/ 	.word	0x0000a8e0
        /*0cac*/ 	.word	0x00000000
        /*0cb0*/ 	.word	0x00000120
        /*0cb4*/ 	.short	0x010a
        /*0cb6*/ 	.byte	0xff
	.zero		1


	//   ....[186]....
        /*0cb8*/ 	.word	0x0000a940
        /*0cbc*/ 	.word	0x00000000
        /*0cc0*/ 	.word	0x00000128
        /*0cc4*/ 	.short	0x010a
        /*0cc6*/ 	.byte	0xff
	.zero		1


	//   ....[187]....
        /*0cc8*/ 	.word	0x0000a9a0
        /*0ccc*/ 	.word	0x00000000
        /*0cd0*/ 	.word	0x00000130
        /*0cd4*/ 	.short	0x010a
        /*0cd6*/ 	.byte	0xff
	.zero		1


	//   ....[188]....
        /*0cd8*/ 	.word	0x0000aa00
        /*0cdc*/ 	.word	0x00000000
        /*0ce0*/ 	.word	0x00000138
        /*0ce4*/ 	.short	0x010a
        /*0ce6*/ 	.byte	0xff
	.zero		1


	//   ....[189]....
        /*0ce8*/ 	.word	0x0000aa60
        /*0cec*/ 	.word	0x00000000
        /*0cf0*/ 	.word	0x00000120
        /*0cf4*/ 	.short	0x010a
        /*0cf6*/ 	.byte	0xff
	.zero		1


	//   ....[190]....
        /*0cf8*/ 	.word	0x0000aac0
        /*0cfc*/ 	.word	0x00000000
        /*0d00*/ 	.word	0x00000128
        /*0d04*/ 	.short	0x010a
        /*0d06*/ 	.byte	0xff
	.zero		1


	//   ....[191]....
        /*0d08*/ 	.word	0x0000ab20
        /*0d0c*/ 	.word	0x00000000
        /*0d10*/ 	.word	0x00000130
        /*0d14*/ 	.short	0x010a
        /*0d16*/ 	.byte	0xff
	.zero		1


	//   ....[192]....
        /*0d18*/ 	.word	0x0000ab70
        /*0d1c*/ 	.word	0x00000000
        /*0d20*/ 	.word	0x00000150
        /*0d24*/ 	.short	0x010a
        /*0d26*/ 	.byte	0xff
	.zero		1


	//   ....[193]....
        /*0d28*/ 	.word	0x0000abd0
        /*0d2c*/ 	.word	0x00000002
        /*0d30*/ 	.word	0x00000100
        /*0d34*/ 	.short	0x010a
        /*0d36*/ 	.byte	0xff
	.zero		1


	//   ....[194]....
        /*0d38*/ 	.word	0x0000ac20
        /*0d3c*/ 	.word	0x00000070
        /*0d40*/ 	.word	0x00000170
        /*0d44*/ 	.short	0x010a
        /*0d46*/ 	.byte	0xff
	.zero		1


	//   ....[195]....
        /*0d48*/ 	.word	0x0000ac70
        /*0d4c*/ 	.word	0x00000002
        /*0d50*/ 	.word	0x00000100
        /*0d54*/ 	.short	0x010a
        /*0d56*/ 	.byte	0xff
	.zero		1


	//   ....[196]....
        /*0d58*/ 	.word	0x0000acc0
        /*0d5c*/ 	.word	0x00000000
        /*0d60*/ 	.word	0x00000100
        /*0d64*/ 	.short	0x010a
        /*0d66*/ 	.byte	0xff
	.zero		1


	//   ....[197]....
        /*0d68*/ 	.word	0x0000ad10
        /*0d6c*/ 	.word	0x00000000
        /*0d70*/ 	.word	0x00000100
        /*0d74*/ 	.short	0x010a
        /*0d76*/ 	.byte	0xff
	.zero		1


	//----- nvinfo : EIATTR_NUM_MBARRIERS
	.align		4
.L_47:
        /*0d78*/ 	.byte	0x03, 0x38
        /*0d7a*/ 	.short	0x003b


	//----- nvinfo : EIATTR_EXIT_INSTR_OFFSETS
	.align		4
        /*0d7c*/ 	.byte	0x04, 0x1c
        /*0d7e*/ 	.short	(.L_49 - .L_48)


	//   ....[0]....
.L_48:
        /*0d80*/ 	.word	0x000030a0


	//   ....[1]....
        /*0d84*/ 	.word	0x000035a0


	//   ....[2]....
        /*0d88*/ 	.word	0x00003600


	//   ....[3]....
        /*0d8c*/ 	.word	0x000048a0


	//   ....[4]....
        /*0d90*/ 	.word	0x000058d0


	//   ....[5]....
        /*0d94*/ 	.word	0x00005910


	//   ....[6]....
        /*0d98*/ 	.word	0x00009ac0


	//   ....[7]....
        /*0d9c*/ 	.word	0x00009b40


	//   ....[8]....
        /*0da0*/ 	.word	0x00009b70


	//   ....[9]....
        /*0da4*/ 	.word	0x00009be0


	//----- nvinfo : EIATTR_MAX_THREADS
	.align		4
.L_49:
        /*0da8*/ 	.byte	0x04, 0x05
        /*0daa*/ 	.short	(.L_51 - .L_50)
.L_50:
        /*0dac*/ 	.word	0x00000100
        /*0db0*/ 	.word	0x00000001
        /*0db4*/ 	.word	0x00000001


	//----- nvinfo : EIATTR_CRS_STACK_SIZE
	.align		4
.L_51:
        /*0db8*/ 	.byte	0x04, 0x1e
        /*0dba*/ 	.short	(.L_53 - .L_52)
.L_52:
        /*0dbc*/ 	.word	0x00000000


	//----- nvinfo : EIATTR_CBANK_PARAM_SIZE
	.align		4
.L_53:
        /*0dc0*/ 	.byte	0x03, 0x19
        /*0dc2*/ 	.short	0x0800


	//----- nvinfo : EIATTR_PARAM_CBANK
	.align		4
        /*0dc4*/ 	.byte	0x04, 0x0a
        /*0dc6*/ 	.short	(.L_55 - .L_54)
	.align		4
.L_54:
        /*0dc8*/ 	.word	index@(.nv.constant0._ZN7cutlass13device_kernelINS_4gemm6kernel13GemmUniversalIN4cute5tupleIJiiiiEEENS1_10collective13CollectiveMmaINS1_35MainloopSm100TmaUmmaWarpSpecializedILi16ELi2ELi4ENS5_IJNS4_1CILi2EEENSA_ILi1EEESC_EEEEENS5_IJNSA_ILi256EEENSA_ILi128EEENSA_ILi32EEEEEENS_10bfloat16_tENS5_IJlSC_lEEESJ_SK_NS4_8TiledMMAINS4_8MMA_AtomIJNS4_26SM100_MMA_F16BF16_2x1SM_SSISJ_SJ_fLi256ELi128ELNS4_4UMMA5MajorE0ELSP_0ELNSO_7ScaleInE0ELSQ_0EEEEEENS4_6LayoutINS5_IJSC_SC_SC_EEENS5_IJNSA_ILi0EEESV_SV_EEEEENS5_IJNS4_10UnderscoreESY_SY_EEEEENS4_18SM100_TMA_2SM_LOADENS4_14ComposedLayoutINS4_7SwizzleILi2ELi4ELi3EEENS4_18smem_ptr_flag_bitsILi16EEENST_INS5_IJNSA_ILi8EEESH_EEENS5_IJSH_SC_EEEEEEEvNS4_8identityES11_S1B_vS1C_EENS_8epilogue10collective18CollectiveEpilogueINS1E_23Sm100TmaWarpSpecializedILi4ELi2ELi32ELb1ELb0EEEJNS5_IJSG_SG_SH_EEENS5_IJNST_ISG_SC_EENST_ISH_SC_EEEEESJ_SK_SJ_SK_NS1E_6fusion15FusionCallbacksIS1I_NS1N_17LinearCombinationISJ_fSJ_fLNS_15FloatRoundStyleE2EEES1J_S1M_JEEENS4_5SM1004TMEM4LOAD26SM100_TMEM_LOAD_32dp32b32xENS4_13SM90_TMA_LOADES1B_NS4_39AutoVectorizingCopyWithAssumedAlignmentILi128EEENS4_14SM90_TMA_STOREES1B_S1Z_S1Z_EEEvvEEEEvNT_6ParamsE)
        /*0dcc*/ 	.short	0x0380
        /*0dce*/ 	.short	0x0800


	//----- nvinfo : EIATTR_SW_WAR
	.align		4
.L_55:
        /*0dd0*/ 	.byte	0x04, 0x36
        /*0dd2*/ 	.short	(.L_57 - .L_56)
.L_56:
        /*0dd4*/ 	.word	0x00000008
.L_57:


//--------------------- .nv.callgraph             --------------------------
	.section	.nv.callgraph,"",@"SHT_CUDA_CALLGRAPH"
	.align	4
	.sectionentsize	8
	.align		4
        /*0000*/ 	.word	0x00000000
	.align		4
        /*0004*/ 	.word	0xffffffff
	.align		4
        /*0008*/ 	.word	index@(_ZN7cutlass13device_kernelINS_4gemm6kernel13GemmUniversalIN4cute5tupleIJiiiiEEENS1_10collective13CollectiveMmaINS1_35MainloopSm100TmaUmmaWarpSpecializedILi16ELi2ELi4ENS5_IJNS4_1CILi2EEENSA_ILi1EEESC_EEEEENS5_IJNSA_ILi256EEENSA_ILi128EEENSA_ILi32EEEEEENS_10bfloat16_tENS5_IJlSC_lEEESJ_SK_NS4_8TiledMMAINS4_8MMA_AtomIJNS4_26SM100_MMA_F16BF16_2x1SM_SSISJ_SJ_fLi256ELi128ELNS4_4UMMA5MajorE0ELSP_0ELNSO_7ScaleInE0ELSQ_0EEEEEENS4_6LayoutINS5_IJSC_SC_SC_EEENS5_IJNSA_ILi0EEESV_SV_EEEEENS5_IJNS4_10UnderscoreESY_SY_EEEEENS4_18SM100_TMA_2SM_LOADENS4_14ComposedLayoutINS4_7SwizzleILi2ELi4ELi3EEENS4_18smem_ptr_flag_bitsILi16EEENST_INS5_IJNSA_ILi8EEESH_EEENS5_IJSH_SC_EEEEEEEvNS4_8identityES11_S1B_vS1C_EENS_8epilogue10collective18CollectiveEpilogueINS1E_23Sm100TmaWarpSpecializedILi4ELi2ELi32ELb1ELb0EEEJNS5_IJSG_SG_SH_EEENS5_IJNST_ISG_SC_EENST_ISH_SC_EEEEESJ_SK_SJ_SK_NS1E_6fusion15FusionCallbacksIS1I_NS1N_17LinearCombinationISJ_fSJ_fLNS_15FloatRoundStyleE2EEES1J_S1M_JEEENS4_5SM1004TMEM4LOAD26SM100_TMEM_LOAD_32dp32b32xENS4_13SM90_TMA_LOADES1B_NS4_39AutoVectorizingCopyWithAssumedAlignmentILi128EEENS4_14SM90_TMA_STOREES1B_S1Z_S1Z_EEEvvEEEEvNT_6ParamsE)
	.align		4
        /*000c*/ 	.word	index@(__assertfail)
	.align		4
        /*0010*/ 	.word	0x00000000
	.align		4
        /*0014*/ 	.word	0xfffffffe
	.align		4
        /*0018*/ 	.word	0x00000000
	.align		4
        /*001c*/ 	.word	0xfffffffd
	.align		4
        /*0020*/ 	.word	0x00000000
	.align		4
        /*0024*/ 	.word	0xfffffffc


//--------------------- .nv.constant4             --------------------------
	.section	.nv.constant4,"a",@progbits
	.align	8
	.align		8
.nv.constant4:
        /*0000*/ 	.dword	__assertfail
	.align		8
        /*0008*/ 	.dword	__unnamed_1
	.align		8
        /*0010*/ 	.dword	__unnamed_2
	.align		8
        /*0018*/ 	.dword	_ZN40_INTERNAL_8e1891f0_4_k_cu_2e2e359a_322384cuda3std3__45__cpo5beginE
	.align		8
        /*0020*/ 	.dword	_ZN40_INTERNAL_8e1891f0_4_k_cu_2e2e359a_322384cuda3std3__45__cpo3endE
	.align		8
        /*0028*/ 	.dword	_ZN40_INTERNAL_8e1891f0_4_k_cu_2e2e359a_322384cuda3std3__45__cpo6cbeginE
	.align		8
        /*0030*/ 	.dword	_ZN40_INTERNAL_8e1891f0_4_k_cu_2e2e359a_322384cuda3std3__45__cpo4cendE
	.align		8
        /*0038*/ 	.dword	_ZN40_INTERNAL_8e1891f0_4_k_cu_2e2e359a_322384cuda3std3__442_GLOBAL__N__8e1891f0_4_k_cu_2e2e359a_322386ignoreE
	.align		8
        /*0040*/ 	.dword	_ZN40_INTERNAL_8e1891f0_4_k_cu_2e2e359a_322384cuda3std3__419piecewise_constructE
	.align		8
        /*0048*/ 	.dword	_ZN40_INTERNAL_8e1891f0_4_k_cu_2e2e359a_322384cuda3std3__48in_placeE
	.align		8
        /*0050*/ 	.dword	_ZN40_INTERNAL_8e1891f0_4_k_cu_2e2e359a_322384cuda3std6ranges3__45__cpo4swapE
	.align		8
        /*0058*/ 	.dword	_ZN40_INTERNAL_8e1891f0_4_k_cu_2e2e359a_322384cuda3std6ranges3__45__cpo9iter_moveE
	.align		8
        /*0060*/ 	.dword	_ZN40_INTERNAL_8e1891f0_4_k_cu_2e2e359a_322384cute7productE
	.align		8
        /*0068*/ 	.dword	_ZN40_INTERNAL_8e1891f0_4_k_cu_2e2e359a_322384cute1_E
	.align		8
        /*0070*/ 	.dword	$str$25
	.align		8
        /*0078*/ 	.dword	$str$26
	.align		8
        /*0080*/ 	.dword	$str$27
	.align		8
        /*0088*/ 	.dword	$str$28


//--------------------- .text._ZN7cutlass13device_kernelINS_4gemm6kernel13GemmUniversalIN4cute5tupleIJiiiiEEENS1_10collective13CollectiveMmaINS1_35MainloopSm100TmaUmmaWarpSpecializedILi16ELi2ELi4ENS5_IJNS4_1CILi2EEENSA_ILi1EEESC_EEEEENS5_IJNSA_ILi256EEENSA_ILi128EEENSA_ILi32EEEEEENS_10bfloat16_tENS5_IJlSC_lEEESJ_SK_NS4_8TiledMMAINS4_8MMA_AtomIJNS4_26SM100_MMA_F16BF16_2x1SM_SSISJ_SJ_fLi256ELi128ELNS4_4UMMA5MajorE0ELSP_0ELNSO_7ScaleInE0ELSQ_0EEEEEENS4_6LayoutINS5_IJSC_SC_SC_EEENS5_IJNSA_ILi0EEESV_SV_EEEEENS5_IJNS4_10UnderscoreESY_SY_EEEEENS4_18SM100_TMA_2SM_LOADENS4_14ComposedLayoutINS4_7SwizzleILi2ELi4ELi3EEENS4_18smem_ptr_flag_bitsILi16EEENST_INS5_IJNSA_ILi8EEESH_EEENS5_IJSH_SC_EEEEEEEvNS4_8identityES11_S1B_vS1C_EENS_8epilogue10collective18CollectiveEpilogueINS1E_23Sm100TmaWarpSpecializedILi4ELi2ELi32ELb1ELb0EEEJNS5_IJSG_SG_SH_EEENS5_IJNST_ISG_SC_EENST_ISH_SC_EEEEESJ_SK_SJ_SK_NS1E_6fusion15FusionCallbacksIS1I_NS1N_17LinearCombinationISJ_fSJ_fLNS_15FloatRoundStyleE2EEES1J_S1M_JEEENS4_5SM1004TMEM4LOAD26SM100_TMEM_LOAD_32dp32b32xENS4_13SM90_TMA_LOADES1B_NS4_39AutoVectorizingCopyWithAssumedAlignmentILi128EEENS4_14SM90_TMA_STOREES1B_S1Z_S1Z_EEEvvEEEEvNT_6ParamsE --------------------------
	.section	.text._ZN7cutlass13device_kernelINS_4gemm6kernel13GemmUniversalIN4cute5tupleIJiiiiEEENS1_10collective13CollectiveMmaINS1_35MainloopSm100TmaUmmaWarpSpecializedILi16ELi2ELi4ENS5_IJNS4_1CILi2EEENSA_ILi1EEESC_EEEEENS5_IJNSA_ILi256EEENSA_ILi128EEENSA_ILi32EEEEEENS_10bfloat16_tENS5_IJlSC_lEEESJ_SK_NS4_8TiledMMAINS4_8MMA_AtomIJNS4_26SM100_MMA_F16BF16_2x1SM_SSISJ_SJ_fLi256ELi128ELNS4_4UMMA5MajorE0ELSP_0ELNSO_7ScaleInE0ELSQ_0EEEEEENS4_6LayoutINS5_IJSC_SC_SC_EEENS5_IJNSA_ILi0EEESV_SV_EEEEENS5_IJNS4_10UnderscoreESY_SY_EEEEENS4_18SM100_TMA_2SM_LOADENS4_14ComposedLayoutINS4_7SwizzleILi2ELi4ELi3EEENS4_18smem_ptr_flag_bitsILi16EEENST_INS5_IJNSA_ILi8EEESH_EEENS5_IJSH_SC_EEEEEEEvNS4_8identityES11_S1B_vS1C_EENS_8epilogue10collective18CollectiveEpilogueINS1E_23Sm100TmaWarpSpecializedILi4ELi2ELi32ELb1ELb0EEEJNS5_IJSG_SG_SH_EEENS5_IJNST_ISG_SC_EENST_ISH_SC_EEEEESJ_SK_SJ_SK_NS1E_6fusion15FusionCallbacksIS1I_NS1N_17LinearCombinationISJ_fSJ_fLNS_15FloatRoundStyleE2EEES1J_S1M_JEEENS4_5SM1004TMEM4LOAD26SM100_TMEM_LOAD_32dp32b32xENS4_13SM90_TMA_LOADES1B_NS4_39AutoVectorizingCopyWithAssumedAlignmentILi128EEENS4_14SM90_TMA_STOREES1B_S1Z_S1Z_EEEvvEEEEvNT_6ParamsE,"ax",@progbits
	.align	128
.text._ZN7cutlass13device_kernelINS_4gemm6kernel13GemmUniversalIN4cute5tupleIJiiiiEEENS1_10collective13CollectiveMmaINS1_35MainloopSm100TmaUmmaWarpSpecializedILi16ELi2ELi4ENS5_IJNS4_1CILi2EEENSA_ILi1EEESC_EEEEENS5_IJNSA_ILi256EEENSA_ILi128EEENSA_ILi32EEEEEENS_10bfloat16_tENS5_IJlSC_lEEESJ_SK_NS4_8TiledMMAINS4_8MMA_AtomIJNS4_26SM100_MMA_F16BF16_2x1SM_SSISJ_SJ_fLi256ELi128ELNS4_4UMMA5MajorE0ELSP_0ELNSO_7ScaleInE0ELSQ_0EEEEEENS4_6LayoutINS5_IJSC_SC_SC_EEENS5_IJNSA_ILi0EEESV_SV_EEEEENS5_IJNS4_10UnderscoreESY_SY_EEEEENS4_18SM100_TMA_2SM_LOADENS4_14ComposedLayoutINS4_7SwizzleILi2ELi4ELi3EEENS4_18smem_ptr_flag_bitsILi16EEENST_INS5_IJNSA_ILi8EEESH_EEENS5_IJSH_SC_EEEEEEEvNS4_8identityES11_S1B_vS1C_EENS_8epilogue10collective18CollectiveEpilogueINS1E_23Sm100TmaWarpSpecializedILi4ELi2ELi32ELb1ELb0EEEJNS5_IJSG_SG_SH_EEENS5_IJNST_ISG_SC_EENST_ISH_SC_EEEEESJ_SK_SJ_SK_NS1E_6fusion15FusionCallbacksIS1I_NS1N_17LinearCombinationISJ_fSJ_fLNS_15FloatRoundStyleE2EEES1J_S1M_JEEENS4_5SM1004TMEM4LOAD26SM100_TMEM_LOAD_32dp32b32xENS4_13SM90_TMA_LOADES1B_NS4_39AutoVectorizingCopyWithAssumedAlignmentILi128EEENS4_14SM90_TMA_STOREES1B_S1Z_S1Z_EEEvvEEEEvNT_6ParamsE:
        .type           _ZN7cutlass13device_kernelINS_4gemm6kernel13GemmUniversalIN4cute5tupleIJiiiiEEENS1_10collective13CollectiveMmaINS1_35MainloopSm100TmaUmmaWarpSpecializedILi16ELi2ELi4ENS5_IJNS4_1CILi2EEENSA_ILi1EEESC_EEEEENS5_IJNSA_ILi256EEENSA_ILi128EEENSA_ILi32EEEEEENS_10bfloat16_tENS5_IJlSC_lEEESJ_SK_NS4_8TiledMMAINS4_8MMA_AtomIJNS4_26SM100_MMA_F16BF16_2x1SM_SSISJ_SJ_fLi256ELi128ELNS4_4UMMA5MajorE0ELSP_0ELNSO_7ScaleInE0ELSQ_0EEEEEENS4_6LayoutINS5_IJSC_SC_SC_EEENS5_IJNSA_ILi0EEESV_SV_EEEEENS5_IJNS4_10UnderscoreESY_SY_EEEEENS4_18SM100_TMA_2SM_LOADENS4_14ComposedLayoutINS4_7SwizzleILi2ELi4ELi3EEENS4_18smem_ptr_flag_bitsILi16EEENST_INS5_IJNSA_ILi8EEESH_EEENS5_IJSH_SC_EEEEEEEvNS4_8identityES11_S1B_vS1C_EENS_8epilogue10collective18CollectiveEpilogueINS1E_23Sm100TmaWarpSpecializedILi4ELi2ELi32ELb1ELb0EEEJNS5_IJSG_SG_SH_EEENS5_IJNST_ISG_SC_EENST_ISH_SC_EEEEESJ_SK_SJ_SK_NS1E_6fusion15FusionCallbacksIS1I_NS1N_17LinearCombinationISJ_fSJ_fLNS_15FloatRoundStyleE2EEES1J_S1M_JEEENS4_5SM1004TMEM4LOAD26SM100_TMEM_LOAD_32dp32b32xENS4_13SM90_TMA_LOADES1B_NS4_39AutoVectorizingCopyWithAssumedAlignmentILi128EEENS4_14SM90_TMA_STOREES1B_S1Z_S1Z_EEEvvEEEEvNT_6ParamsE,@function
        .size           _ZN7cutlass13device_kernelINS_4gemm6kernel13GemmUniversalIN4cute5tupleIJiiiiEEENS1_10collective13CollectiveMmaINS1_35MainloopSm100TmaUmmaWarpSpecializedILi16ELi2ELi4ENS5_IJNS4_1CILi2EEENSA_ILi1EEESC_EEEEENS5_IJNSA_ILi256EEENSA_ILi128EEENSA_ILi32EEEEEENS_10bfloat16_tENS5_IJlSC_lEEESJ_SK_NS4_8TiledMMAINS4_8MMA_AtomIJNS4_26SM100_MMA_F16BF16_2x1SM_SSISJ_SJ_fLi256ELi128ELNS4_4UMMA5MajorE0ELSP_0ELNSO_7ScaleInE0ELSQ_0EEEEEENS4_6LayoutINS5_IJSC_SC_SC_EEENS5_IJNSA_ILi0EEESV_SV_EEEEENS5_IJNS4_10UnderscoreESY_SY_EEEEENS4_18SM100_TMA_2SM_LOADENS4_14ComposedLayoutINS4_7SwizzleILi2ELi4ELi3EEENS4_18smem_ptr_flag_bitsILi16EEENST_INS5_IJNSA_ILi8EEESH_EEENS5_IJSH_SC_EEEEEEEvNS4_8identityES11_S1B_vS1C_EENS_8epilogue10collective18CollectiveEpilogueINS1E_23Sm100TmaWarpSpecializedILi4ELi2ELi32ELb1ELb0EEEJNS5_IJSG_SG_SH_EEENS5_IJNST_ISG_SC_EENST_ISH_SC_EEEEESJ_SK_SJ_SK_NS1E_6fusion15FusionCallbacksIS1I_NS1N_17LinearCombinationISJ_fSJ_fLNS_15FloatRoundStyleE2EEES1J_S1M_JEEENS4_5SM1004TMEM4LOAD26SM100_TMEM_LOAD_32dp32b32xENS4_13SM90_TMA_LOADES1B_NS4_39AutoVectorizingCopyWithAssumedAlignmentILi128EEENS4_14SM90_TMA_STOREES1B_S1Z_S1Z_EEEvvEEEEvNT_6ParamsE,(.L_x_234 - _ZN7cutlass13device_kernelINS_4gemm6kernel13GemmUniversalIN4cute5tupleIJiiiiEEENS1_10collective13CollectiveMmaINS1_35MainloopSm100TmaUmmaWarpSpecializedILi16ELi2ELi4ENS5_IJNS4_1CILi2EEENSA_ILi1EEESC_EEEEENS5_IJNSA_ILi256EEENSA_ILi128EEENSA_ILi32EEEEEENS_10bfloat16_tENS5_IJlSC_lEEESJ_SK_NS4_8TiledMMAINS4_8MMA_AtomIJNS4_26SM100_MMA_F16BF16_2x1SM_SSISJ_SJ_fLi256ELi128ELNS4_4UMMA5MajorE0ELSP_0ELNSO_7ScaleInE0ELSQ_0EEEEEENS4_6LayoutINS5_IJSC_SC_SC_EEENS5_IJNSA_ILi0EEESV_SV_EEEEENS5_IJNS4_10UnderscoreESY_SY_EEEEENS4_18SM100_TMA_2SM_LOADENS4_14ComposedLayoutINS4_7SwizzleILi2ELi4ELi3EEENS4_18smem_ptr_flag_bitsILi16EEENST_INS5_IJNSA_ILi8EEESH_EEENS5_IJSH_SC_EEEEEEEvNS4_8identityES11_S1B_vS1C_EENS_8epilogue10collective18CollectiveEpilogueINS1E_23Sm100TmaWarpSpecializedILi4ELi2ELi32ELb1ELb0EEEJNS5_IJSG_SG_SH_EEENS5_IJNST_ISG_SC_EENST_ISH_SC_EEEEESJ_SK_SJ_SK_NS1E_6fusion15FusionCallbacksIS1I_NS1N_17LinearCombinationISJ_fSJ_fLNS_15FloatRoundStyleE2EEES1J_S1M_JEEENS4_5SM1004TMEM4LOAD26SM100_TMEM_LOAD_32dp32b32xENS4_13SM90_TMA_LOADES1B_NS4_39AutoVectorizingCopyWithAssumedAlignmentILi128EEENS4_14SM90_TMA_STOREES1B_S1Z_S1Z_EEEvvEEEEvNT_6ParamsE)
        .other          _ZN7cutlass13device_kernelINS_4gemm6kernel13GemmUniversalIN4cute5tupleIJiiiiEEENS1_10collective13CollectiveMmaINS1_35MainloopSm100TmaUmmaWarpSpecializedILi16ELi2ELi4ENS5_IJNS4_1CILi2EEENSA_ILi1EEESC_EEEEENS5_IJNSA_ILi256EEENSA_ILi128EEENSA_ILi32EEEEEENS_10bfloat16_tENS5_IJlSC_lEEESJ_SK_NS4_8TiledMMAINS4_8MMA_AtomIJNS4_26SM100_MMA_F16BF16_2x1SM_SSISJ_SJ_fLi256ELi128ELNS4_4UMMA5MajorE0ELSP_0ELNSO_7ScaleInE0ELSQ_0EEEEEENS4_6LayoutINS5_IJSC_SC_SC_EEENS5_IJNSA_ILi0EEESV_SV_EEEEENS5_IJNS4_10UnderscoreESY_SY_EEEEENS4_18SM100_TMA_2SM_LOADENS4_14ComposedLayoutINS4_7SwizzleILi2ELi4ELi3EEENS4_18smem_ptr_flag_bitsILi16EEENST_INS5_IJNSA_ILi8EEESH_EEENS5_IJSH_SC_EEEEEEEvNS4_8identityES11_S1B_vS1C_EENS_8epilogue10collective18CollectiveEpilogueINS1E_23Sm100TmaWarpSpecializedILi4ELi2ELi32ELb1ELb0EEEJNS5_IJSG_SG_SH_EEENS5_IJNST_ISG_SC_EENST_ISH_SC_EEEEESJ_SK_SJ_SK_NS1E_6fusion15FusionCallbacksIS1I_NS1N_17LinearCombinationISJ_fSJ_fLNS_15FloatRoundStyleE2EEES1J_S1M_JEEENS4_5SM1004TMEM4LOAD26SM100_TMEM_LOAD_32dp32b32xENS4_13SM90_TMA_LOADES1B_NS4_39AutoVectorizingCopyWithAssumedAlignmentILi128EEENS4_14SM90_TMA_STOREES1B_S1Z_S1Z_EEEvvEEEEvNT_6ParamsE,@"STO_CUDA_ENTRY STV_DEFAULT"
_ZN7cutlass13device_kernelINS_4gemm6kernel13GemmUniversalIN4cute5tupleIJiiiiEEENS1_10collective13CollectiveMmaINS1_35MainloopSm100TmaUmmaWarpSpecializedILi16ELi2ELi4ENS5_IJNS4_1CILi2EEENSA_ILi1EEESC_EEEEENS5_IJNSA_ILi256EEENSA_ILi128EEENSA_ILi32EEEEEENS_10bfloat16_tENS5_IJlSC_lEEESJ_SK_NS4_8TiledMMAINS4_8MMA_AtomIJNS4_26SM100_MMA_F16BF16_2x1SM_SSISJ_SJ_fLi256ELi128ELNS4_4UMMA5MajorE0ELSP_0ELNSO_7ScaleInE0ELSQ_0EEEEEENS4_6LayoutINS5_IJSC_SC_SC_EEENS5_IJNSA_ILi0EEESV_SV_EEEEENS5_IJNS4_10UnderscoreESY_SY_EEEEENS4_18SM100_TMA_2SM_LOADENS4_14ComposedLayoutINS4_7SwizzleILi2ELi4ELi3EEENS4_18smem_ptr_flag_bitsILi16EEENST_INS5_IJNSA_ILi8EEESH_EEENS5_IJSH_SC_EEEEEEEvNS4_8identityES11_S1B_vS1C_EENS_8epilogue10collective18CollectiveEpilogueINS1E_23Sm100TmaWarpSpecializedILi4ELi2ELi32ELb1ELb0EEEJNS5_IJSG_SG_SH_EEENS5_IJNST_ISG_SC_EENST_ISH_SC_EEEEESJ_SK_SJ_SK_NS1E_6fusion15FusionCallbacksIS1I_NS1N_17LinearCombinationISJ_fSJ_fLNS_15FloatRoundStyleE2EEES1J_S1M_JEEENS4_5SM1004TMEM4LOAD26SM100_TMEM_LOAD_32dp32b32xENS4_13SM90_TMA_LOADES1B_NS4_39AutoVectorizingCopyWithAssumedAlignmentILi128EEENS4_14SM90_TMA_STOREES1B_S1Z_S1Z_EEEvvEEEEvNT_6ParamsE:
[----:B------:R-:W1:Y:S01]  /*0000*/  LDC R1, c[0x0][0x37c] ;  /* 0x0000df00ff017b82 */ /* 0x000e620000000800 */
[----:B------:R-:W2:Y:S01]  /*0010*/  S2R R105, SR_TID.X ;  /* 0x0000000000697919 */ /* 0x000ea20000002100 */
[----:B------:R-:W3:Y:S06]  /*0020*/  LDCU.64 UR6, c[0x0][0x890] ;  /* 0x00011200ff0677ac */ /* 0x000eec0008000a00 */
[----:B------:R-:W4:Y:S01]  /*0030*/  S2UR UR37, SR_CgaCtaId ;  /* 0x00000000002579c3 */ /* 0x000f220000008800 */
[----:B------:R-:W-:Y:S02]  /*0040*/  PRMT R92, RZ, 0x7610, R92 ;  /* 0x00007610ff5c7816 */ /* 0x000fe4000000005c */
[----:B------:R-:W-:Y:S01]  /*0050*/  ELECT P1, URZ, PT ;  /* 0x0000000000ff782f */ /* 0x000fe20003820000 */
[----:B------:R-:W1:Y:S01]  /*0060*/  LDCU.64 UR46, c[0x0][0x358] ;  /* 0x00006b00ff2e77ac */ /* 0x000e620008000a00 */
[----:B---3--:R-:W-:-:S04]  /*0070*/  UISETP.NE.U32.AND UP0, UPT, UR6, URZ, UPT ;  /* 0x000000ff0600728c */ /* 0x008fc8000bf05070 */
[----:B------:R-:W-:Y:S02]  /*0080*/  UISETP.NE.AND.EX UP0, UPT, UR7, URZ, UPT, UP0 ;  /* 0x000000ff0700728c */ /* 0x000fe4000bf05300 */
[----:B----4-:R-:W-:Y:S02]  /*0090*/  ULOP3.LUT UR5, UR37, 0x1, URZ, 0xc0, !UPT ;  /* 0x0000000125057892 */ /* 0x010fe4000f8ec0ff */
[----:B------:R-:W-:Y:S01]  /*00a0*/  ULOP3.LUT UR4, UR37, 0x1, URZ, 0x3c, !UPT ;  /* 0x0000000125047892 */ /* 0x000fe2000f8e3cff */
[----:B--2---:R-:W-:-:S05]  /*00b0*/  SHF.R.U32.HI R96, RZ, 0x5, R105 ;  /* 0x00000005ff607819 */ /* 0x004fca0000011669 */
[----:B------:R-:W2:Y:S02]  /*00c0*/  SHFL.IDX PT, R0, R96, RZ, 0x1f ;  /* 0x00001fff60007589 */ /* 0x000ea400000e0000 */
[----:B--2---:R-:W-:Y:S01]  /*00d0*/  R2UR UR10, R0 ;  /* 0x00000000000a72ca */ /* 0x004fe200000e0000 */
[----:B-1----:R-:W-:-:S14]  /*00e0*/  BRA.U UP0, `(.L_x_0) ;  /* 0x00000001002c7547 */ /* 0x002fdc000b800000 */
[----:B------:R-:W1:Y:S02]  /*00f0*/  LDCU.64 UR8, c[0x0][0x888] ;  /* 0x00011100ff0877ac */ /* 0x000e640008000a00 */
[----:B-1----:R-:W-:-:S04]  /*0100*/  UISETP.NE.U32.AND UP0, UPT, UR8, URZ, UPT ;  /* 0x000000ff0800728c */ /* 0x002fc8000bf05070 */
[----:B------:R-:W-:-:S09]  /*0110*/  UISETP.NE.AND.EX UP0, UPT, UR9, URZ, UPT, UP0 ;  /* 0x000000ff0900728c */ /* 0x000fd2000bf05300 */
[----:B------:R-:W-:Y:S05]  /*0120*/  BRA.U !UP0, `(.L_x_1) ;  /* 0x0000000108107547 */ /* 0x000fea000b800000 */
[----:B------:R-:W1:Y:S02]  /*0130*/  LDC.64 R2, c[0x0][0x888] ;  /* 0x00022200ff027b82 */ /* 0x000e640000000a00 */
[----:B-1----:R1:W5:Y:S01]  /*0140*/  LDG.E R49, desc[UR46][R2.64] ;  /* 0x0000002e02317981 */ /* 0x002362000c1e1900 */
[----:B------:R-:W-:Y:S01]  /*0150*/  HFMA2 R92, -RZ, RZ, 0, 5.9604644775390625e-08 ;  /* 0x00000001ff5c7431 */ /* 0x000fe200000001ff */
[----:B------:R-:W-:Y:S05]  /*0160*/  BRA `(.L_x_0) ;  /* 0x00000000000c7947 */ /* 0x000fea0003800000 */
.L_x_1:
[----:B------:R-:W1:Y:S01]  /*0170*/  LDCU UR8, c[0x0][0x880] ;  /* 0x00011000ff0877ac */ /* 0x000e620008000800 */
[----:B------:R-:W-:Y:S01]  /*0180*/  HFMA2 R92, -RZ, RZ, 0, 5.9604644775390625e-08 ;  /* 0x00000001ff5c7431 */ /* 0x000fe200000001ff */
[----:B-1----:R-:W-:-:S07]  /*0190*/  MOV R49, UR8 ;  /* 0x0000000800317c02 */ /* 0x002fce0008000f00 */
.L_x_0:
[----:B------:R-:W2:Y:S02]  /*01a0*/  LDCU.64 UR8, c[0x0][0x8b0] ;  /* 0x00011600ff0877ac */ /* 0x000ea40008000a00 */
[----:B--2---:R-:W-:-:S04]  /*01b0*/  UISETP.NE.U32.AND UP0, UPT, UR8, URZ, UPT ;  /* 0x000000ff0800728c */ /* 0x004fc8000bf05070 */
[----:B------:R-:W-:-:S09]  /*01c0*/  UISETP.NE.AND.EX UP0, UPT, UR9, URZ, UPT, UP0 ;  /* 0x000000ff0900728c */ /* 0x000fd2000bf05300 */
[----:B------:R-:W-:Y:S05]  /*01d0*/  BRA.U UP0, `(.L_x_2) ;  /* 0x0000000100247547 */ /* 0x000fea000b800000 */
[----:B------:R-:W2:Y:S02]  /*01e0*/  LDCU.64 UR8, c[0x0][0x8a8] ;  /* 0x00011500ff0877ac */ /* 0x000ea40008000a00 */
[----:B--2---:R-:W-:-:S04]  /*01f0*/  UISETP.NE.U32.AND UP0, UPT, UR8, URZ, UPT ;  /* 0x000000ff0800728c */ /* 0x004fc8000bf05070 */
[----:B------:R-:W-:-:S09]  /*0200*/  UISETP.NE.AND.EX UP0, UPT, UR9, URZ, UPT, UP0 ;  /* 0x000000ff0900728c */ /* 0x000fd2000bf05300 */
[----:B------:R-:W-:Y:S05]  /*0210*/  BRA.U !UP0, `(.L_x_3) ;  /* 0x00000001080c7547 */ /* 0x000fea000b800000 */
[----:B-1----:R-:W1:Y:S02]  /*0220*/  LDC.64 R2, c[0x0][0x8a8] ;  /* 0x00022a00ff027b82 */ /* 0x002e640000000a00 */
[----:B-1----:R2:W5:Y:S01]  /*0230*/  LDG.E R47, desc[UR46][R2.64] ;  /* 0x0000002e022f7981 */ /* 0x002562000c1e1900 */
[----:B------:R-:W-:Y:S05]  /*0240*/  BRA `(.L_x_2) ;  /* 0x0000000000087947 */ /* 0x000fea0003800000 */
.L_x_3:
[----:B------:R-:W2:Y:S02]  /*0250*/  LDCU UR8, c[0x0][0x8a0] ;  /* 0x00011400ff0877ac */ /* 0x000ea40008000800 */
[----:B--2---:R-:W-:Y:S02]  /*0260*/  MOV R47, UR8 ;  /* 0x00000008002f7c02 */ /* 0x004fe40008000f00 */
.L_x_2:
[----:B------:R-:W-:Y:S01]  /*0270*/  IMAD.U32 R0, RZ, RZ, UR10 ;  /* 0x0000000aff007e24 */ /* 0x000fe2000f8e00ff */
[----:B------:R-:W-:Y:S04]  /*0280*/  BSSY.RECONVERGENT B0, `(.L_x_4) ;  /* 0x000000c000007945 */ /* 0x000fe80003800200 */
[C---:B------:R-:W-:Y:S02]  /*0290*/  ISETP.NE.OR P2, PT, R0.reuse, 0x1, !P1 ;  /* 0x000000010000780c */ /* 0x040fe40004f45670 */
[----:B------:R-:W-:-:S11]  /*02a0*/  ISETP.NE.OR P0, PT, R0, 0x3, !P1 ;  /* 0x000000030000780c */ /* 0x000fd60004f05670 */
[----:B------:R-:W-:Y:S05]  /*02b0*/  @P2 BRA `(.L_x_5) ;  /* 0x0000000000202947 */ /* 0x000fea0003800000 */
[----:B------:R-:W3:Y:S02]  /*02c0*/  LDCU.64 UR8, c[0x0][0x348] ;  /* 0x00006900ff0877ac */ /* 0x000ee40008000a00 */
[----:B---3--:R-:W-:Y:S02]  /*02d0*/  UIADD3 UR12, UP1, UPT, UR8, 0x80, URZ ;  /* 0x00000080080c7890 */ /* 0x008fe4000ff3e0ff */
[----:B------:R-:W-:Y:S02]  /*02e0*/  UIADD3 UR8, UP0, UPT, UR8, 0x180, URZ ;  /* 0x0000018008087890 */ /* 0x000fe4000ff1e0ff */
[----:B------:R-:W-:Y:S02]  /*02f0*/  UIADD3.X UR13, UPT, UPT, URZ, UR9, URZ, UP1, !UPT ;  /* 0x00000009ff0d7290 */ /* 0x000fe40008ffe4ff */
[----:B------:R-:W-:-:S07]  /*0300*/  UIADD3.X UR9, UPT, UPT, URZ, UR9, URZ, UP0, !UPT ;  /* 0x00000009ff097290 */ /* 0x000fce00087fe4ff */
[----:B------:R3:W-:Y:S02]  /*0310*/  UTMACCTL.PF [UR12] ;  /* 0x000000000c0079b9 */ /* 0x0007e40008040000 */
[----:B------:R3:W-:Y:S02]  /*0320*/  UTMACCTL.PF [UR8] ;  /* 0x00000000080079b9 */ /* 0x0007e40008040000 */
[----:B---3--:R-:W-:Y:S01]  /*0330*/  NOP ;  /* 0x0000000000007918 */ /* 0x008fe20000000000 */
.L_x_5:
[----:B------:R-:W-:Y:S05]  /*0340*/  BSYNC.RECONVERGENT B0 ;  /* 0x0000000000007941 */ /* 0x000fea0003800200 */
.L_x_4:
[----:B------:R-:W-:Y:S04]  /*0350*/  BSSY.RECONVERGENT B0, `(.L_x_6) ;  /* 0x000000a000007945 */ /* 0x000fe80003800200 */
        /* <DEDUP_REMOVED lines=9> */
.L_x_7:
[----:B------:R-:W-:Y:S05]  /*03f0*/  BSYNC.RECONVERGENT B0 ;  /* 0x0000000000007941 */ /* 0x000fea0003800200 */
.L_x_6:
[----:B------:R-:W3:Y:S01]  /*0400*/  LDCU.64 UR8, c[0x0][0x888] ;  /* 0x00011100ff0877ac */ /* 0x000ee20008000a00 */
[----:B------:R-:W-:Y:S02]  /*0410*/  UISETP.EQ.U32.AND UP1, UPT, UR6, URZ, UPT ;  /* 0x000000ff0600728c */ /* 0x000fe4000bf22070 */
[----:B------:R-:W-:Y:S02]  /*0420*/  UPLOP3.LUT UP5, UPT, UPT, UPT, UPT, 0x80, 0x8 ;  /* 0x000000000008789c */ /* 0x000fe40003faf070 */
[----:B---3--:R-:W-:-:S04]  /*0430*/  UISETP.NE.U32.AND UP0, UPT, UR8, URZ, UPT ;  /* 0x000000ff0800728c */ /* 0x008fc8000bf05070 */
[----:B------:R-:W-:-:S04]  /*0440*/  UISETP.NE.AND.EX UP0, UPT, UR9, URZ, UPT, UP0 ;  /* 0x000000ff0900728c */ /* 0x000fc8000bf05300 */
[----:B------:R-:W-:-:S04]  /*0450*/  UISETP.EQ.OR.EX UP2, UPT, UR7, URZ, !UP0, UP1 ;  /* 0x000000ff0700728c */ /* 0x000fc8000c742710 */
[----:B------:R-:W-:-:S05]  /*0460*/  UP2UR UR50, UPR, URZ, 0x4 ;  /* 0x00000004ff327883 */ /* 0x000fca0008000000 */
[----:B------:R-:W-:Y:S07]  /*0470*/  BRA.U !UP2, `(.L_x_8) ;  /* 0x000000010a207547 */ /* 0x000fee000b800000 */
[----:B------:R-:W-:Y:S01]  /*0480*/  UISETP.NE.U32.AND UP2, UPT, UR6, URZ, UPT ;  /* 0x000000ff0600728c */ /* 0x000fe2000bf45070 */
[----:B-----5:R-:W-:Y:S01]  /*0490*/  FSETP.NEU.AND P0, PT, R49, RZ, PT ;  /* 0x000000ff3100720b */ /* 0x020fe20003f0d000 */
[----:B------:R-:W-:Y:S02]  /*04a0*/  USEL UR6, URZ, 0xffffffff, UP0 ;  /* 0xffffffffff067887 */ /* 0x000fe40008000000 */
[----:B------:R-:W-:-:S10]  /*04b0*/  UISETP.NE.AND.EX UP2, UPT, UR7, URZ, UPT, UP2 ;  /* 0x000000ff0700728c */ /* 0x000fd4000bf45320 */
[----:B------:R-:W-:Y:S01]  /*04c0*/  VOTEU.ANY UP1, P0 ;  /* 0x0000000000ff7886 */ /* 0x000fe20000020100 */
[----:B------:R-:W-:-:S04]  /*04d0*/  @!UP2 USEL UR6, URZ, 0xffffffff, UP1 ;  /* 0xffffffffff06a887 */ /* 0x000fc80008800000 */
[----:B------:R-:W-:-:S04]  /*04e0*/  ULOP3.LUT UR6, UR6, 0x1, URZ, 0xc0, !UPT ;  /* 0x0000000106067892 */ /* 0x000fc8000f8ec0ff */
[----:B------:R-:W-:-:S11]  /*04f0*/  UISETP.NE.U32.AND UP5, UPT, UR6, 0x1, UPT ;  /* 0x000000010600788c */ /* 0x000fd6000bfa5070 */
.L_x_8:
[----:B------:R-:W3:Y:S01]  /*0500*/  SHFL.IDX PT, R0, R96, RZ, 0x1f ;  /* 0x00001fff60007589 */ /* 0x000ee200000e0000 */
[----:B------:R-:W-:-:S04]  /*0510*/  UISETP.NE.AND UP1, UPT, UR10, 0x2, UPT ;  /* 0x000000020a00788c */ /* 0x000fc8000bf25270 */
[----:B------:R-:W-:Y:S02]  /*0520*/  UISETP.EQ.AND UP2, UPT, UR5, URZ, !UP1 ;  /* 0x000000ff0500728c */ /* 0x000fe4000cf42270 */
[----:B------:R-:W-:-:S04]  /*0530*/  USEL UR6, URZ, 0x1, UP1 ;  /* 0x00000001ff067887 */ /* 0x000fc80008800000 */
[----:B------:R-:W-:Y:S02]  /*0540*/  PLOP3.LUT P5, PT, P1, PT, UP2, 0x80, 0x8 ;  /* 0x000000000008781c */ /* 0x000fe40000faf028 */
[----:B---3--:R-:W-:-:S13]  /*0550*/  ISETP.NE.AND P0, PT, R0, RZ, PT ;  /* 0x000000ff0000720c */ /* 0x008fda0003f05270 */
[----:B------:R-:W-:Y:S05]  /*0560*/  @P0 BRA `(.L_x_9) ;  /* 0x0000000000b00947 */ /* 0x000fea0003800000 */
[----:B------:R-:W-:Y:S01]  /*0570*/  ELECT P0, URZ, PT ;  /* 0x0000000000ff782f */ /* 0x000fe20003800000 */
[----:B------:R-:W-:-:S12]  /*0580*/  BSSY.RECONVERGENT B0, `(.L_x_9) ;  /* 0x000002a000007945 */ /* 0x000fd80003800200 */
[----:B------:R-:W-:Y:S05]  /*0590*/  @!P0 BRA `(.L_x_10) ;  /* 0x0000000000a08947 */ /* 0x000fea0003800000 */
[----:B------:R-:W-:Y:S01]  /*05a0*/  UMOV UR8, 0x400 ;  /* 0x0000040000087882 */ /* 0x000fe20000000000 */
[----:B------:R-:W-:Y:S01]  /*05b0*/  UMOV UR7, 0x1 ;  /* 0x0000000100077882 */ /* 0x000fe20000000000 */
[----:B------:R-:W-:Y:S02]  /*05c0*/  ULEA UR8, UR37, UR8, 0x18 ;  /* 0x0000000825087291 */ /* 0x000fe4000f8ec0ff */
[----:B------:R-:W-:-:S04]  /*05d0*/  UIADD3 UR12, UPT, UPT, -UR7, 0x100000, URZ ;  /* 0x00100000070c7890 */ /* 0x000fc8000fffe1ff */
[----:B------:R-:W-:Y:S02]  /*05e0*/  USHF.L.U32 UR13, UR12, 0xb, URZ ;  /* 0x0000000b0c0d7899 */ /* 0x000fe400080006ff */
[----:B------:R-:W-:Y:S01]  /*05f0*/  USHF.L.U32 UR12, UR12, 0x1, URZ ;  /* 0x000000010c0c7899 */ /* 0x000fe200080006ff */
[----:B------:R-:W3:Y:S11]  /*0600*/  FENCE.VIEW.ASYNC.S ;  /* 0x00000000000073c6 */ /* 0x000ef60000000000 */
[----:B---3--:R3:W4:Y:S01]  /*0610*/  SYNCS.EXCH.64 URZ, [UR8], UR12 ;  /* 0x0000000c08ff75b2 */ /* 0x0087220008000100 */
[----:B------:R3:W1:Y:S01]  /*0620*/  SYNCS.EXCH.64 URZ, [UR8+0x80], UR12 ;  /* 0x0000800c08ff75b2 */ /* 0x0006620008000100 */
        /* <DEDUP_REMOVED lines=29> */
[----:B------:R3:W1:Y:S02]  /*0800*/  SYNCS.EXCH.64 URZ, [UR8+0xf8], UR12 ;  /* 0x0000f80c08ff75b2 */ /* 0x0006640008000100 */
[----:B---34-:R-:W-:Y:S01]  /*0810*/  NOP ;  /* 0x0000000000007918 */ /* 0x018fe20000000000 */
.L_x_10:
[----:B------:R-:W-:Y:S05]  /*0820*/  BSYNC.RECONVERGENT B0 ;  /* 0x0000000000007941 */ /* 0x000fea0003800200 */
.L_x_9:
[----:B------:R-:W3:Y:S01]  /*0830*/  SHFL.IDX PT, R0, R96, RZ, 0x1f ;  /* 0x00001fff60007589 */ /* 0x000ee200000e0000 */
[----:B------:R-:W-:Y:S01]  /*0840*/  NOP ;  /* 0x0000000000007918 */ /* 0x000fe20000000000 */
[----:B---3--:R-:W-:-:S13]  /*0850*/  ISETP.NE.AND P0, PT, R0, 0x1, PT ;  /* 0x000000010000780c */ /* 0x008fda0003f05270 */
[----:B------:R-:W-:Y:S05]  /*0860*/  @P0 BRA `(.L_x_11) ;  /* 0x0000000000540947 */ /* 0x000fea0003800000 */
[----:B------:R-:W-:Y:S01]  /*0870*/  UMOV UR9, 0x400 ;  /* 0x0000040000097882 */ /* 0x000fe20000000000 */
[----:B------:R-:W-:Y:S01]  /*0880*/  UMOV UR8, 0x20 ;  /* 0x0000002000087882 */ /* 0x000fe20000000000 */
[----:B------:R-:W-:Y:S01]  /*0890*/  UMOV UR7, 0x80 ;  /* 0x0000008000077882 */ /* 0x000fe20000000000 */
[----:B------:R-:W-:Y:S02]  /*08a0*/  ULEA UR9, UR37, UR9, 0x18 ;  /* 0x0000000925097291 */ /* 0x000fe4000f8ec0ff */
[----:B------:R-:W-:-:S04]  /*08b0*/  UIADD3 UR12, UPT, UPT, -UR8, 0x100000, URZ ;  /* 0x00100000080c7890 */ /* 0x000fc8000fffe1ff */
[----:B------:R-:W-:Y:S02]  /*08c0*/  USHF.L.U32 UR13, UR12, 0xb, URZ ;  /* 0x0000000b0c0d7899 */ /* 0x000fe400080006ff */
[----:B------:R-:W-:Y:S02]  /*08d0*/  USHF.L.U32 UR12, UR12, 0x1, URZ ;  /* 0x000000010c0c7899 */ /* 0x000fe400080006ff */
[----:B------:R-:W-:-:S04]  /*08e0*/  UIADD3 UR14, UPT, UPT, -UR7, 0x100000, URZ ;  /* 0x00100000070e7890 */ /* 0x000fc8000fffe1ff */
[----:B------:R-:W-:Y:S02]  /*08f0*/  USHF.L.U32 UR15, UR14, 0xb, URZ ;  /* 0x0000000b0e0f7899 */ /* 0x000fe400080006ff */
[----:B------:R-:W-:Y:S01]  /*0900*/  USHF.L.U32 UR14, UR14, 0x1, URZ ;  /* 0x000000010e0e7899 */ /* 0x000fe200080006ff */
[----:B------:R-:W-:Y:S01]  /*0910*/  ELECT P0, URZ, PT ;  /* 0x0000000000ff782f */ /* 0x000fe20003800000 */
[----:B------:R-:W3:Y:S02]  /*0920*/  FENCE.VIEW.ASYNC.S ;  /* 0x00000000000073c6 */ /* 0x000ee40000000000 */
[----:B---3--:R3:W4:Y:S08]  /*0930*/  SYNCS.EXCH.64 URZ, [UR9+0x100], UR12 ;  /* 0x0001000c09ff75b2 */ /* 0x0087300008000100 */
[----:B------:R3:W1:Y:S01]  /*0940*/  SYNCS.EXCH.64 URZ, [UR9+0x120], UR14 ;  /* 0x0001200e09ff75b2 */ /* 0x0006620008000100 */
[----:B------:R3:W1:Y:S01]  /*0950*/  SYNCS.EXCH.64 URZ, [UR9+0x108], UR12 ;  /* 0x0001080c09ff75b2 */ /* 0x0006620008000100 */
[----:B------:R3:W1:Y:S01]  /*0960*/  SYNCS.EXCH.64 URZ, [UR9+0x128], UR14 ;  /* 0x0001280e09ff75b2 */ /* 0x0006620008000100 */
[----:B------:R3:W1:Y:S01]  /*0970*/  SYNCS.EXCH.64 URZ, [UR9+0x110], UR12 ;  /* 0x0001100c09ff75b2 */ /* 0x0006620008000100 */
[----:B------:R3:W1:Y:S01]  /*0980*/  SYNCS.EXCH.64 URZ, [UR9+0x130], UR14 ;  /* 0x0001300e09ff75b2 */ /* 0x0006620008000100 */
[----:B------:R3:W1:Y:S01]  /*0990*/  SYNCS.EXCH.64 URZ, [UR9+0x118], UR12 ;  /* 0x0001180c09ff75b2 */ /* 0x0006620008000100 */
[----:B------:R3:W1:Y:S01]  /*09a0*/  SYNCS.EXCH.64 URZ, [UR9+0x138], UR14 ;  /* 0x0001380e09ff75b2 */ /* 0x0006620008000100 */
[----:B------:R-:W-:Y:S01]  /*09b0*/  NOP ;  /* 0x0000000000007918 */ /* 0x000fe20000000000 */
.L_x_11:
[----:B------:R-:W2:Y:S01]  /*09c0*/  SHFL.IDX PT, R0, R96, RZ, 0x1f ;  /* 0x00001fff60007589 */ /* 0x000ea200000e0000 */
[----:B------:R-:W-:Y:S01]  /*09d0*/  NOP ;  /* 0x0000000000007918 */ /* 0x000fe20000000000 */
[----:B--2---:R-:W-:-:S13]  /*09e0*/  ISETP.NE.AND P0, PT, R0, 0x3, PT ;  /* 0x000000030000780c */ /* 0x004fda0003f05270 */
[----:B------:R-:W-:Y:S05]  /*09f0*/  @P0 BRA `(.L_x_12) ;  /* 0x00000000002c0947 */ /* 0x000fea0003800000 */
[----:B------:R-:W-:Y:S01]  /*0a00*/  UMOV UR8, 0x400 ;  /* 0x0000040000087882 */ /* 0x000fe20000000000 */
[----:B------:R-:W-:Y:S01]  /*0a10*/  UMOV UR7, 0x20 ;  /* 0x0000002000077882 */ /* 0x000fe20000000000 */
[----:B------:R-:W-:Y:S02]  /*0a20*/  ULEA UR8, UR37, UR8, 0x18 ;  /* 0x0000000825087291 */ /* 0x000fe4000f8ec0ff */
[----:B---3--:R-:W-:-:S04]  /*0a30*/  UIADD3 UR12, UPT, UPT, -UR7, 0x100000, URZ ;  /* 0x00100000070c7890 */ /* 0x008fc8000fffe1ff */
[----:B------:R-:W-:Y:S02]  /*0a40*/  USHF.L.U32 UR13, UR12, 0xb, URZ ;  /* 0x0000000b0c0d7899 */ /* 0x000fe400080006ff */
[----:B------:R-:W-:Y:S01]  /*0a50*/  USHF.L.U32 UR12, UR12, 0x1, URZ ;  /* 0x000000010c0c7899 */ /* 0x000fe200080006ff */
[----:B------:R-:W-:Y:S01]  /*0a60*/  ELECT P0, URZ, PT ;  /* 0x0000000000ff782f */ /* 0x000fe20003800000 */
[----:B------:R-:W2:Y:S10]  /*0a70*/  FENCE.VIEW.ASYNC.S ;  /* 0x00000000000073c6 */ /* 0x000eb40000000000 */
[----:B--2---:R2:W3:Y:S01]  /*0a80*/  SYNCS.EXCH.64 URZ, [UR8+0x140], UR12 ;  /* 0x0001400c08ff75b2 */ /* 0x0044e20008000100 */
[----:B------:R2:W1:Y:S01]  /*0a90*/  SYNCS.EXCH.64 URZ, [UR8+0x148], UR12 ;  /* 0x0001480c08ff75b2 */ /* 0x0004620008000100 */
[----:B------:R-:W-:Y:S01]  /*0aa0*/  NOP ;  /* 0x0000000000007918 */ /* 0x000fe20000000000 */
.L_x_12:
[----:B------:R-:W4:Y:S01]  /*0ab0*/  SHFL.IDX PT, R0, R96, RZ, 0x1f ;  /* 0x00001fff60007589 */ /* 0x000f2200000e0000 */
[----:B------:R-:W-:Y:S01]  /*0ac0*/  NOP ;  /* 0x0000000000007918 */ /* 0x000fe20000000000 */
[----:B----4-:R-:W-:-:S13]  /*0ad0*/  ISETP.NE.AND P0, PT, R0, 0x4, PT ;  /* 0x000000040000780c */ /* 0x010fda0003f05270 */
[----:B------:R-:W-:Y:S05]  /*0ae0*/  @P0 BRA `(.L_x_13) ;  /* 0x0000000000480947 */ /* 0x000fea0003800000 */
[----:B---3--:R-:W-:Y:S01]  /*0af0*/  UMOV UR9, 0x1e0 ;  /* 0x000001e000097882 */ /* 0x008fe20000000000 */
[----:B--2---:R-:W-:Y:S01]  /*0b00*/  UMOV UR8, 0x400 ;  /* 0x0000040000087882 */ /* 0x004fe20000000000 */
[----:B------:R-:W-:Y:S01]  /*0b10*/  USEL UR9, UR9, 0x1a0, UP5 ;  /* 0x000001a009097887 */ /* 0x000fe2000a800000 */
        /* <DEDUP_REMOVED lines=9> */
[----:B------:R-:W2:Y:S02]  /*0bb0*/  FENCE.VIEW.ASYNC.S ;  /* 0x00000000000073c6 */ /* 0x000ea40000000000 */
[----:B--2---:R4:W2:Y:S08]  /*0bc0*/  SYNCS.EXCH.64 URZ, [UR8+0x150], UR12 ;  /* 0x0001500c08ff75b2 */ /* 0x0048b00008000100 */
[----:B------:R4:W3:Y:S01]  /*0bd0*/  SYNCS.EXCH.64 URZ, [UR8+0x160], UR14 ;  /* 0x0001600e08ff75b2 */ /* 0x0008e20008000100 */
[----:B------:R4:W1:Y:S01]  /*0be0*/  SYNCS.EXCH.64 URZ, [UR8+0x158], UR12 ;  /* 0x0001580c08ff75b2 */ /* 0x0008620008000100 */
[----:B------:R4:W1:Y:S02]  /*0bf0*/  SYNCS.EXCH.64 URZ, [UR8+0x168], UR14 ;  /* 0x0001680e08ff75b2 */ /* 0x0008640008000100 */
[----:B----4-:R-:W-:Y:S01]  /*0c00*/  NOP ;  /* 0x0000000000007918 */ /* 0x010fe20000000000 */
.L_x_13:
[----:B------:R-:W4:Y:S01]  /*0c10*/  SHFL.IDX PT, R0, R96, RZ, 0x1f ;  /* 0x00001fff60007589 */ /* 0x000f2200000e0000 */
[----:B------:R-:W-:Y:S01]  /*0c20*/  NOP ;  /* 0x0000000000007918 */ /* 0x000fe20000000000 */
[----:B----4-:R-:W-:-:S13]  /*0c30*/  ISETP.NE.AND P0, PT, R0, 0x5, PT ;  /* 0x000000050000780c */ /* 0x010fda0003f05270 */
[----:B------:R-:W-:Y:S05]  /*0c40*/  @P0 BRA `(.L_x_14) ;  /* 0x0000000000540947 */ /* 0x000fea0003800000 */
[----:B---3--:R-:W-:Y:S01]  /*0c50*/  UMOV UR9, 0x400 ;  /* 0x0000040000097882 */ /* 0x008fe20000000000 */
[----:B--2---:R-:W-:Y:S01]  /*0c60*/  UMOV UR8, 0x1 ;  /* 0x0000000100087882 */ /* 0x004fe20000000000 */
        /* <DEDUP_REMOVED lines=13> */
[----:B------:R4:W1:Y:S01]  /*0d40*/  SYNCS.EXCH.64 URZ, [UR9+0x198], UR14 ;  /* 0x0001980e09ff75b2 */ /* 0x0008620008000100 */
[----:B------:R4:W1:Y:S01]  /*0d50*/  SYNCS.EXCH.64 URZ, [UR9+0x180], UR12 ;  /* 0x0001800c09ff75b2 */ /* 0x0008620008000100 */
[----:B------:R4:W1:Y:S01]  /*0d60*/  SYNCS.EXCH.64 URZ, [UR9+0x1a0], UR14 ;  /* 0x0001a00e09ff75b2 */ /* 0x0008620008000100 */
[----:B------:R4:W1:Y:S01]  /*0d70*/  SYNCS.EXCH.64 URZ, [UR9+0x188], UR12 ;  /* 0x0001880c09ff75b2 */ /* 0x0008620008000100 */
[----:B------:R4:W1:Y:S02]  /*0d80*/  SYNCS.EXCH.64 URZ, [UR9+0x1a8], UR14 ;  /* 0x0001a80e09ff75b2 */ /* 0x0008640008000100 */
[----:B----4-:R-:W-:Y:S01]  /*0d90*/  NOP ;  /* 0x0000000000007918 */ /* 0x010fe20000000000 */
.L_x_14:
[----:B------:R-:W4:Y:S01]  /*0da0*/  SHFL.IDX PT, R0, R96, RZ, 0x1f ;  /* 0x00001fff60007589 */ /* 0x000f2200000e0000 */
[----:B------:R-:W-:Y:S01]  /*0db0*/  ISETP.NE.OR P1, PT, RZ, UR10, !P1 ;  /* 0x0000000aff007c0c */ /* 0x000fe2000cf25670 */
[----:B------:R-:W-:Y:S01]  /*0dc0*/  NOP ;  /* 0x0000000000007918 */ /* 0x000fe20000000000 */
[----:B----4-:R-:W-:-:S13]  /*0dd0*/  ISETP.NE.AND P0, PT, R0, 0x3, PT ;  /* 0x000000030000780c */ /* 0x010fda0003f05270 */
[----:B------:R-:W-:Y:S05]  /*0de0*/  @P0 BRA `(.L_x_15) ;  /* 0x0000000000340947 */ /* 0x000fea0003800000 */
[----:B--2---:R-:W-:Y:S01]  /*0df0*/  UMOV UR8, 0x400 ;  /* 0x0000040000087882 */ /* 0x004fe20000000000 */
[----:B------:R-:W-:Y:S01]  /*0e00*/  UMOV UR7, 0x20 ;  /* 0x0000002000077882 */ /* 0x000fe20000000000 */
[----:B------:R-:W-:Y:S02]  /*0e10*/  ULEA UR8, UR37, UR8, 0x18 ;  /* 0x0000000825087291 */ /* 0x000fe4000f8ec0ff */
[----:B---3--:R-:W-:-:S04]  /*0e20*/  UIADD3 UR12, UPT, UPT, -UR7, 0x100000, URZ ;  /* 0x00100000070c7890 */ /* 0x008fc8000fffe1ff */
[----:B------:R-:W-:Y:S02]  /*0e30*/  USHF.L.U32 UR13, UR12, 0xb, URZ ;  /* 0x0000000b0c0d7899 */ /* 0x000fe400080006ff */
[----:B------:R-:W-:Y:S01]  /*0e40*/  USHF.L.U32 UR12, UR12, 0x1, URZ ;  /* 0x000000010c0c7899 */ /* 0x000fe200080006ff */
[----:B------:R-:W-:Y:S01]  /*0e50*/  ELECT P0, URZ, PT ;  /* 0x0000000000ff782f */ /* 0x000fe20003800000 */
[----:B------:R-:W2:Y:S10]  /*0e60*/  FENCE.VIEW.ASYNC.S ;  /* 0x00000000000073c6 */ /* 0x000eb40000000000 */
[----:B--2---:R4:W2:Y:S01]  /*0e70*/  SYNCS.EXCH.64 URZ, [UR8+0x1b0], UR12 ;  /* 0x0001b00c08ff75b2 */ /* 0x0048a20008000100 */
[----:B------:R4:W3:Y:S01]  /*0e80*/  SYNCS.EXCH.64 URZ, [UR8+0x1c0], UR12 ;  /* 0x0001c00c08ff75b2 */ /* 0x0008e20008000100 */
[----:B------:R4:W1:Y:S01]  /*0e90*/  SYNCS.EXCH.64 URZ, [UR8+0x1b8], UR12 ;  /* 0x0001b80c08ff75b2 */ /* 0x0008620008000100 */
[----:B------:R4:W1:Y:S02]  /*0ea0*/  SYNCS.EXCH.64 URZ, [UR8+0x1c8], UR12 ;  /* 0x0001c80c08ff75b2 */ /* 0x0008640008000100 */
[----:B----4-:R-:W-:Y:S01]  /*0eb0*/  NOP ;  /* 0x0000000000007918 */ /* 0x010fe20000000000 */
.L_x_15:
[----:B------:R-:W-:Y:S01]  /*0ec0*/  VOTEU.ALL UP1, P1 ;  /* 0x0000000000ff7886 */ /* 0x000fe20000820000 */
[----:B--2---:R-:W2:Y:S01]  /*0ed0*/  LDCU UR8, c[0x0][0x36c] ;  /* 0x00006d80ff0877ac */ /* 0x004ea20008000800 */
[----:B------:R-:W-:Y:S01]  /*0ee0*/  NOP ;  /* 0x0000000000007918 */ /* 0x000fe20000000000 */
[----:B------:R-:W-:Y:S01]  /*0ef0*/  LOP3.LUT R10, R105, 0x1f, RZ, 0xc0, !PT ;  /* 0x0000001f690a7812 */ /* 0x000fe200078ec0ff */
[----:B---3--:R-:W-:Y:S01]  /*0f00*/  UMOV UR12, 0x20 ;  /* 0x00000020000c7882 */ /* 0x008fe20000000000 */
[----:B------:R-:W-:Y:S01]  /*0f10*/  @!UP1 UMOV UR7, 0x400 ;  /* 0x0000040000079882 */ /* 0x000fe20000000000 */
[----:B------:R-:W-:-:S04]  /*0f20*/  @!UP1 UIADD3 UR12, UPT, UPT, -UR12, 0x100000, URZ ;  /* 0x001000000c0c9890 */ /* 0x000fc8000fffe1ff */
[----:B------:R-:W-:Y:S02]  /*0f30*/  @!UP1 USHF.L.U32 UR13, UR12, 0xb, URZ ;  /* 0x0000000b0c0d9899 */ /* 0x000fe400080006ff */
[----:B------:R-:W-:Y:S02]  /*0f40*/  @!UP1 USHF.L.U32 UR12, UR12, 0x1, URZ ;  /* 0x000000010c0c9899 */ /* 0x000fe400080006ff */
[----:B------:R-:W-:Y:S01]  /*0f50*/  @!UP1 ULEA UR7, UR37, UR7, 0x18 ;  /* 0x0000000725079291 */ /* 0x000fe2000f8ec0ff */
[----:B------:R-:W-:Y:S01]  /*0f60*/  VOTEU.ALL UP1, P1 ;  /* 0x0000000000ff7886 */ /* 0x000fe20000820000 */
[----:B------:R-:W-:Y:S01]  /*0f70*/  UISETP.NE.AND UP4, UPT, UR10, URZ, UPT ;  /* 0x000000ff0a00728c */ /* 0x000fe2000bf85270 */
[----:B------:R-:W3:Y:S09]  /*0f80*/  FENCE.VIEW.ASYNC.S ;  /* 0x00000000000073c6 */ /* 0x000ef20000000000 */
[----:B---3--:R3:W4:Y:S01]  /*0f90*/  @!UP1 SYNCS.EXCH.64 URZ, [UR7+0x1d0], UR12 ;  /* 0x0001d00c07ff95b2 */ /* 0x0087220008000100 */
[----:B--2---:R-:W-:-:S09]  /*0fa0*/  UISETP.EQ.U32.AND UP1, UPT, UR8, 0x1, UPT ;  /* 0x000000010800788c */ /* 0x004fd2000bf22070 */
[----:B------:R-:W-:Y:S05]  /*0fb0*/  BRA.U !UP1, `(.L_x_16) ;  /* 0x0000000109087547 */ /* 0x000fea000b800000 */
[----:B-1--4-:R-:W-:Y:S01]  /*0fc0*/  UCGABAR_ARV ;  /* 0x00000000000079c7 */ /* 0x012fe20008000000 */
[----:B------:R-:W-:Y:S05]  /*0fd0*/  BRA `(.L_x_17) ;  /* 0x0000000000047947 */ /* 0x000fea0003800000 */
.L_x_16:
[----:B-1--4-:R-:W-:Y:S01]  /*0fe0*/  NOP ;  /* 0x0000000000007918 */ /* 0x012fe20000000000 */
.L_x_17:
[----:B------:R-:W1:Y:S01]  /*0ff0*/  S2R R15, SR_CTAID.Y ;  /* 0x00000000000f7919 */ /* 0x000e620000002600 */
[----:B------:R-:W-:-:S05]  /*1000*/  CS2R.32 R91, SR_CgaSize ;  /* 0x00000000005b7805 */ /* 0x000fca0000008a00 */
[----:B------:R-:W-:-:S05]  /*1010*/  IMAD R91, R91, -0xa0, RZ ;  /* 0xffffff605b5b7824 */ /* 0x000fca00078e02ff */
[----:B---3--:R-:W-:-:S14]  /*1020*/  R2UR UR7, R91 ;  /* 0x000000005b0772ca */ /* 0x008fdc00000e0000 */
[----:B------:R-:W2:Y:S01]  /*1030*/  LDCU UR7, c[0x0][UR7+0x2b4] ;  /* 0x00005680070777ac */ /* 0x000ea20008000800 */
[----:B------:R-:W-:-:S05]  /*1040*/  CS2R.32 R0, SR_CgaSize ;  /* 0x0000000000007805 */ /* 0x000fca0000008a00 */
[----:B------:R-:W-:-:S06]  /*1050*/  IMAD R0, R0, -0xa0, RZ ;  /* 0xffffff6000007824 */ /* 0x000fcc00078e02ff */
[----:B------:R-:W3:Y:S01]  /*1060*/  LDC R0, c[0x0][R0+0x2a4] ;  /* 0x0000a90000007b82 */ /* 0x000ee20000000800 */
[----:B------:R-:W-:Y:S01]  /*1070*/  PRMT R8, RZ, 0x7610, R8 ;  /* 0x00007610ff087816 */ /* 0x000fe20000000008 */
[----:B------:R-:W4:Y:S01]  /*1080*/  S2R R9, SR_CTAID.X ;  /* 0x0000000000097919 */ /* 0x000f220000002500 */
[----:B------:R-:W-:-:S05]  /*1090*/  CS2R.32 R91, SR_CgaSize ;  /* 0x00000000005b7805 */ /* 0x000fca0000008a00 */
[----:B------:R-:W-:-:S05]  /*10a0*/  IMAD R91, R91, -0xa0, RZ ;  /* 0xffffff605b5b7824 */ /* 0x000fca00078e02ff */
[----:B------:R-:W-:-:S14]  /*10b0*/  R2UR UR8, R91 ;  /* 0x000000005b0872ca */ /* 0x000fdc00000e0000 */
[----:B------:R-:W3:Y:S01]  /*10c0*/  LDCU UR8, c[0x0][UR8+0x2b0] ;  /* 0x00005600080877ac */ /* 0x000ee20008000800 */
[----:B------:R-:W-:Y:S01]  /*10d0*/  UISETP.NE.AND UP2, UPT, UR10, 0x2, UPT ;  /* 0x000000020a00788c */ /* 0x000fe2000bf45270 */
[----:B------:R-:W2:Y:S01]  /*10e0*/  LDC R11, c[0x0][0xb24] ;  /* 0x0002c900ff0b7b82 */ /* 0x000ea20000000800 */
[----:B------:R-:W-:-:S05]  /*10f0*/  CS2R.32 R2, SR_CgaSize ;  /* 0x0000000000027805 */ /* 0x000fca0000008a00 */
[----:B------:R-:W-:-:S06]  /*1100*/  IMAD R2, R2, -0xa0, RZ ;  /* 0xffffff6002027824 */ /* 0x000fcc00078e02ff */
[----:B------:R-:W3:Y:S08]  /*1110*/  LDC R2, c[0x0][R2+0x2a0] ;  /* 0x0000a80002027b82 */ /* 0x000ef00000000800 */
[----:B------:R-:W3:Y:S01]  /*1120*/  LDC R40, c[0x0][0xb24] ;  /* 0x0002c900ff287b82 */ /* 0x000ee20000000800 */
[----:B-1----:R-:W-:-:S07]  /*1130*/  I2FP.F32.U32 R90, R15 ;  /* 0x0000000f005a7245 */ /* 0x002fce0000201000 */
[----:B------:R-:W1:Y:S01]  /*1140*/  S2UR UR36, SR_CTAID.Z ;  /* 0x00000000002479c3 */ /* 0x000e620000002700 */
[----:B--2---:R-:W-:Y:S01]  /*1150*/  ISETP.GE.AND P0, PT, R11, 0x1, PT ;  /* 0x000000010b00780c */ /* 0x004fe20003f06270 */
[----:B----4-:R-:W-:Y:S01]  /*1160*/  IMAD.MOV.U32 R14, RZ, RZ, R9 ;  /* 0x000000ffff0e7224 */ /* 0x010fe200078e0009 */
[----:B------:R-:W-:Y:S01]  /*1170*/  I2FP.F32.U32 R91, R9 ;  /* 0x00000009005b7245 */ /* 0x000fe20000201000 */
[----:B------:R-:W-:Y:S01]  /*1180*/  FMUL R90, R90, UR7 ;  /* 0x000000075a5a7c20 */ /* 0x000fe20008400000 */
[----:B------:R-:W2:Y:S03]  /*1190*/  LDCU UR7, c[0x0][0xb30] ;  /* 0x00016600ff0777ac */ /* 0x000ea60008000800 */
[----:B---3--:R-:W-:Y:S02]  /*11a0*/  FMUL R91, R91, UR8 ;  /* 0x000000085b5b7c20 */ /* 0x008fe40008400000 */
[----:B------:R-:W3:Y:S08]  /*11b0*/  F2I.U32.TRUNC.NTZ R90, R90 ;  /* 0x0000005a005a7305 */ /* 0x000ef0000020f000 */
[----:B------:R-:W4:Y:S01]  /*11c0*/  F2I.U32.TRUNC.NTZ R91, R91 ;  /* 0x0000005b005b7305 */ /* 0x000f22000020f000 */
[----:B--2---:R-:W-:Y:S01]  /*11d0*/  UISETP.NE.AND UP3, UPT, UR7, 0x1, UPT ;  /* 0x000000010700788c */ /* 0x004fe2000bf65270 */
[----:B---3--:R-:W-:-:S05]  /*11e0*/  IADD3 R90, PT, PT, -R90, RZ, RZ ;  /* 0x000000ff5a5a7210 */ /* 0x008fca0007ffe1ff */
[----:B------:R-:W-:Y:S01]  /*11f0*/  IMAD R90, R0, R90, R15 ;  /* 0x0000005a005a7224 */ /* 0x000fe200078e020f */
[----:B------:R-:W-:Y:S01]  /*1200*/  PRMT R0, RZ, 0x7610, R0 ;  /* 0x00007610ff007816 */ /* 0x000fe20000000000 */
[----:B----4-:R-:W-:-:S04]  /*1210*/  IMAD.MOV R91, RZ, RZ, -R91 ;  /* 0x000000ffff5b7224 */ /* 0x010fc800078e0a5b */
[----:B------:R-:W-:Y:S01]  /*1220*/  IMAD R91, R2, R91, R9 ;  /* 0x0000005b025b7224 */ /* 0x000fe200078e0209 */
[----:B-1----:R-:W-:Y:S06]  /*1230*/  BRA.U UP4, `(.L_x_18) ;  /* 0x0000000104247547 */ /* 0x002fec000b800000 */
[----:B------:R-:W-:Y:S01]  /*1240*/  ISETP.NE.AND P1, PT, R90, RZ, PT ;  /* 0x000000ff5a00720c */ /* 0x000fe20003f25270 */
[----:B------:R-:W-:Y:S01]  /*1250*/  IMAD.MOV.U32 R0, RZ, RZ, 0x3 ;  /* 0x00000003ff007424 */ /* 0x000fe200078e00ff */
[C---:B------:R-:W-:Y:S02]  /*1260*/  LOP3.LUT R2, R91.reuse, 0xfffffffe, RZ, 0xc0, !PT ;  /* 0xfffffffe5b027812 */ /* 0x040fe400078ec0ff */
[----:B------:R-:W-:Y:S02]  /*1270*/  ISETP.LT.U32.OR P1, PT, R91, 0x2, !P1 ;  /* 0x000000025b00780c */ /* 0x000fe40004f21470 */
[----:B------:R-:W-:Y:S02]  /*1280*/  SHF.L.U32 R0, R0, R2, RZ ;  /* 0x0000000200007219 */ /* 0x000fe400000006ff */
[----:B------:R-:W-:Y:S02]  /*1290*/  SEL R4, RZ, 0x1, !P1 ;  /* 0x00000001ff047807 */ /* 0x000fe40004800000 */
[----:B------:R-:W-:-:S05]  /*12a0*/  SEL R3, RZ, 0x2, !P1 ;  /* 0x00000002ff037807 */ /* 0x000fca0004800000 */
[----:B------:R-:W-:-:S05]  /*12b0*/  IMAD.IADD R3, R4, 0x1, R3 ;  /* 0x0000000104037824 */ /* 0x000fca00078e0203 */
[----:B------:R-:W-:Y:S02]  /*12c0*/  PRMT R8, R3, 0x7610, R8 ;  /* 0x0000761003087816 */ /* 0x000fe40000000008 */
.L_x_18:
[----:B------:R-:W-:Y:S05]  /*12d0*/  @!P0 BRA `(.L_x_19) ;  /* 0x0000000000b88947 */ /* 0x000fea0003800000 */
[----:B------:R-:W1:Y:S01]  /*12e0*/  LDC.64 R4, c[0x0][0xb18] ;  /* 0x0002c600ff047b82 */ /* 0x000e620000000a00 */
[----:B------:R-:W-:-:S07]  /*12f0*/  ISETP.NE.AND P0, PT, R11, 0x1, PT ;  /* 0x000000010b00780c */ /* 0x000fce0003f05270 */
[----:B------:R-:W2:Y:S08]  /*1300*/  LDC R14, c[0x0][0xb0c] ;  /* 0x0002c300ff0e7b82 */ /* 0x000eb00000000800 */
[----:B------:R-:W3:Y:S08]  /*1310*/  LDC R16, c[0x0][0x370] ;  /* 0x0000dc00ff107b82 */ /* 0x000ef00000000800 */
[----:B------:R-:W4:Y:S01]  /*1320*/  LDC R13, c[0x0][0x374] ;  /* 0x0000dd00ff0d7b82 */ /* 0x000f220000000800 */
[----:B-1----:R-:W-:-:S07]  /*1330*/  ISETP.NE.AND P1, PT, R4, 0x1, PT ;  /* 0x000000010400780c */ /* 0x002fce0003f25270 */
[----:B------:R-:W3:Y:S01]  /*1340*/  LDC.64 R6, c[0x0][0xb10] ;  /* 0x0002c400ff067b82 */ /* 0x000ee20000000a00 */
[----:B--2---:R-:W-:-:S07]  /*1350*/  ISETP.NE.AND P2, PT, R14, 0x1, PT ;  /* 0x000000010e00780c */ /* 0x004fce0003f45270 */
[----:B------:R-:W1:Y:S08]  /*1360*/  LDC R12, c[0x0][0xb20] ;  /* 0x0002c800ff0c7b82 */ /* 0x000e700000000800 */
[----:B------:R-:W2:Y:S01]  /*1370*/  LDC.64 R2, c[0x0][0xb28] ;  /* 0x0002ca00ff027b82 */ /* 0x000ea20000000a00 */
[----:B----4-:R-:W-:-:S04]  /*1380*/  IMAD.HI.U32 R17, R13, R5, RZ ;  /* 0x000000050d117227 */ /* 0x010fc800078e00ff */
[----:B------:R-:W-:-:S04]  /*1390*/  IMAD.HI.U32 R5, R15, R5, RZ ;  /* 0x000000050f057227 */ /* 0x000fc800078e00ff */
[----:B---3--:R-:W-:-:S05]  /*13a0*/  IMAD.HI.U32 R18, R16, R6, RZ ;  /* 0x0000000610127227 */ /* 0x008fca00078e00ff */
[-C--:B------:R-:W-:Y:S01]  /*13b0*/  @P2 SHF.R.U32.HI R16, RZ, R7.reuse, R18 ;  /* 0x00000007ff102219 */ /* 0x080fe20000011612 */
[----:B------:R-:W-:Y:S01]  /*13c0*/  IMAD.HI.U32 R18, R9, R6, RZ ;  /* 0x0000000609127227 */ /* 0x000fe200078e00ff */
[-C--:B-1----:R-:W-:Y:S02]  /*13d0*/  @P1 SHF.R.U32.HI R13, RZ, R12.reuse, R17 ;  /* 0x0000000cff0d1219 */ /* 0x082fe40000011611 */
[----:B------:R-:W-:Y:S02]  /*13e0*/  SHF.R.U32.HI R5, RZ, R12, R5 ;  /* 0x0000000cff057219 */ /* 0x000fe40000011605 */
[----:B------:R-:W-:Y:S02]  /*13f0*/  SHF.R.U32.HI R18, RZ, R7, R18 ;  /* 0x00000007ff127219 */ /* 0x000fe40000011612 */
[----:B------:R-:W-:Y:S01]  /*1400*/  SEL R5, R15, R5, !P1 ;  /* 0x000000050f057207 */ /* 0x000fe20004800000 */
[----:B--2---:R-:W-:Y:S01]  /*1410*/  IMAD.HI.U32 R17, R13, R2, RZ ;  /* 0x000000020d117227 */ /* 0x004fe200078e00ff */
[----:B------:R-:W-:-:S03]  /*1420*/  SEL R18, R9, R18, !P2 ;  /* 0x0000001209127207 */ /* 0x000fc60005000000 */
[----:B------:R-:W-:Y:S01]  /*1430*/  IMAD.HI.U32 R6, R16, R2, RZ ;  /* 0x0000000210067227 */ /* 0x000fe200078e00ff */
[----:B------:R-:W-:-:S04]  /*1440*/  @P0 SHF.R.U32.HI R13, RZ, R3, R17 ;  /* 0x00000003ff0d0219 */ /* 0x000fc80000011611 */
[----:B------:R-:W-:Y:S01]  /*1450*/  @P0 SHF.R.U32.HI R16, RZ, R3, R6 ;  /* 0x00000003ff100219 */ /* 0x000fe20000011606 */
[----:B------:R-:W-:-:S04]  /*1460*/  IMAD R13, R13, R11, RZ ;  /* 0x0000000b0d0d7224 */ /* 0x000fc800078e02ff */
[----:B------:R-:W-:Y:S01]  /*1470*/  IMAD R6, R16, R11, RZ ;  /* 0x0000000b10067224 */ /* 0x000fe200078e02ff */
[----:B------:R-:W-:-:S04]  /*1480*/  ISETP.GE.AND P1, PT, R5, R13, PT ;  /* 0x0000000d0500720c */ /* 0x000fc80003f26270 */
[----:B------:R-:W-:Y:S01]  /*1490*/  ISETP.GE.OR P1, PT, R18, R6, P1 ;  /* 0x000000061200720c */ /* 0x000fe20000f26670 */
[----:B------:R-:W-:-:S05]  /*14a0*/  IMAD.HI.U32 R6, R5, R2, RZ ;  /* 0x0000000205067227 */ /* 0x000fca00078e00ff */
[----:B------:R-:W-:-:S04]  /*14b0*/  SHF.R.U32.HI R6, RZ, R3, R6 ;  /* 0x00000003ff067219 */ /* 0x000fc80000011606 */
[----:B------:R-:W-:-:S03]  /*14c0*/  SEL R6, R5, R6, !P0 ;  /* 0x0000000605067207 */ /* 0x000fc60004000000 */
[----:B------:R-:W-:Y:S01]  /*14d0*/  @!P1 IMAD.HI.U32 R7, R18, R2, RZ ;  /* 0x0000000212079227 */ /* 0x000fe200078e00ff */
[----:B------:R-:W-:-:S04]  /*14e0*/  IADD3 R2, PT, PT, -R6, RZ, RZ ;  /* 0x000000ff06027210 */ /* 0x000fc80007ffe1ff */
[----:B------:R-:W-:Y:S01]  /*14f0*/  @!P1 SHF.R.U32.HI R3, RZ, R3, R7 ;  /* 0x00000003ff039219 */ /* 0x000fe20000011607 */
[----:B------:R-:W-:Y:S01]  /*1500*/  IMAD R2, R11, R2, R5 ;  /* 0x000000020b027224 */ /* 0x000fe200078e0205 */
[----:B------:R-:W-:Y:S02]  /*1510*/  IADD3 R7, PT, PT, -R5, RZ, RZ ;  /* 0x000000ff05077210 */ /* 0x000fe40007ffe1ff */
[----:B------:R-:W-:-:S03]  /*1520*/  @!P1 SEL R3, R18, R3, !P0 ;  /* 0x0000000312039207 */ /* 0x000fc60004000000 */
[----:B------:R-:W-:Y:S02]  /*1530*/  IMAD R7, R4, R7, R15 ;  /* 0x0000000704077224 */ /* 0x000fe400078e020f */
[--C-:B------:R-:W-:Y:S02]  /*1540*/  @!P1 IMAD.IADD R6, R6, 0x1, -R3.reuse ;  /* 0x0000000106069824 */ /* 0x100fe400078e0a03 */
[----:B------:R-:W-:Y:S01]  /*1550*/  @!P1 IMAD R3, R2, R16, R3 ;  /* 0x0000001002039224 */ /* 0x000fe200078e0203 */
[----:B------:R-:W-:Y:S01]  /*1560*/  IADD3 R2, PT, PT, -R18, RZ, RZ ;  /* 0x000000ff12027210 */ /* 0x000fe20007ffe1ff */
[----:B------:R-:W-:Y:S02]  /*1570*/  @!P1 IMAD R5, R6, R11, R18 ;  /* 0x0000000b06059224 */ /* 0x000fe400078e0212 */
[----:B------:R-:W-:Y:S02]  /*1580*/  @!P1 IMAD.MOV.U32 R18, RZ, RZ, R3 ;  /* 0x000000ffff129224 */ /* 0x000fe400078e0003 */
[----:B------:R-:W-:-:S02]  /*1590*/  IMAD R2, R14, R2, R9 ;  /* 0x000000020e027224 */ /* 0x000fc400078e0209 */
[----:B------:R-:W-:Y:S02]  /*15a0*/  IMAD R15, R5, R4, R7 ;  /* 0x00000004050f7224 */ /* 0x000fe400078e0207 */
[----:B------:R-:W-:Y:S02]  /*15b0*/  IMAD R14, R18, R14, R2 ;  /* 0x0000000e120e7224 */ /* 0x000fe400078e0202 */
.L_x_19:
[----:B------:R-:W-:Y:S05]  /*15c0*/  BRA.U UP3, `(.L_x_20) ;  /* 0x0000000103407547 */ /* 0x000fea000b800000 */
[----:B------:R-:W1:Y:S08]  /*15d0*/  LDC.64 R4, c[0x0][0xb10] ;  /* 0x0002c400ff047b82 */ /* 0x000e700000000a00 */
[----:B------:R-:W2:Y:S08]  /*15e0*/  LDC.64 R2, c[0x0][0xb18] ;  /* 0x0002c600ff027b82 */ /* 0x000eb00000000a00 */
[----:B------:R-:W3:Y:S08]  /*15f0*/  LDC R6, c[0x0][0xb20] ;  /* 0x0002c800ff067b82 */ /* 0x000ef00000000800 */
[----:B------:R-:W4:Y:S01]  /*1600*/  LDC R7, c[0x0][0xb0c] ;  /* 0x0002c300ff077b82 */ /* 0x000f220000000800 */
[----:B-1----:R-:W-:-:S05]  /*1610*/  IMAD.HI.U32 R4, R14, R4, RZ ;  /* 0x000000040e047227 */ /* 0x002fca00078e00ff */
[----:B------:R-:W-:Y:S01]  /*1620*/  SHF.R.U32.HI R4, RZ, R5, R4 ;  /* 0x00000005ff047219 */ /* 0x000fe20000011604 */
[----:B--2---:R-:W-:Y:S01]  /*1630*/  IMAD.HI.U32 R3, R15, R3, RZ ;  /* 0x000000030f037227 */ /* 0x004fe200078e00ff */
[----:B------:R-:W-:-:S04]  /*1640*/  ISETP.NE.AND P0, PT, R2, 0x1, PT ;  /* 0x000000010200780c */ /* 0x000fc80003f05270 */
[----:B---3--:R-:W-:-:S04]  /*1650*/  SHF.R.U32.HI R3, RZ, R6, R3 ;  /* 0x00000006ff037219 */ /* 0x008fc80000011603 */
[----:B------:R-:W-:Y:S02]  /*1660*/  SEL R3, R15, R3, !P0 ;  /* 0x000000030f037207 */ /* 0x000fe40004000000 */
[----:B----4-:R-:W-:-:S04]  /*1670*/  ISETP.NE.AND P1, PT, R7, 0x1, PT ;  /* 0x000000010700780c */ /* 0x010fc80003f25270 */
[----:B------:R-:W-:-:S05]  /*1680*/  SEL R5, R14, R4, !P1 ;  /* 0x000000040e057207 */ /* 0x000fca0004800000 */
[----:B------:R-:W-:Y:S02]  /*1690*/  IMAD.IADD R4, R3, 0x1, -R5 ;  /* 0x0000000103047824 */ /* 0x000fe400078e0a05 */
[----:B------:R-:W-:Y:S02]  /*16a0*/  IMAD.IADD R3, R5, 0x1, -R3 ;  /* 0x0000000105037824 */ /* 0x000fe400078e0a03 */
[----:B------:R-:W-:Y:S02]  /*16b0*/  IMAD R14, R4, R7, R14 ;  /* 0x00000007040e7224 */ /* 0x000fe400078e020e */
[----:B------:R-:W-:Y:S02]  /*16c0*/  IMAD R15, R3, R2, R15 ;  /* 0x00000002030f7224 */ /* 0x000fe400078e020f */
.L_x_20:
[----:B------:R-:W-:Y:S05]  /*16d0*/  BRA.U !UP1, `(.L_x_21) ;  /* 0x00000001090c7547 */ /* 0x000fea000b800000 */
[----:B------:R-:W-:Y:S01]  /*16e0*/  UCGABAR_WAIT ;  /* 0x0000000000007dc7 */ /* 0x000fe20008000000 */
[----:B------:R-:W-:Y:S01]  /*16f0*/  CCTL.IVALL ;  /* 0x00000000ff00798f */ /* 0x000fe20002000000 */
[----:B------:R-:W-:Y:S05]  /*1700*/  BRA `(.L_x_22) ;  /* 0x0000000000047947 */ /* 0x000fea0003800000 */
.L_x_21:
[----:B------:R-:W-:Y:S06]  /*1710*/  BAR.SYNC.DEFER_BLOCKING 0x0 ;  /* 0x0000000000007b1d */ /* 0x000fec0000010000 */
.L_x_22:
[----:B------:R-:W-:Y:S05]  /*1720*/  BRA.U UP2, `(.L_x_23) ;  /* 0x0000001902647547 */ /* 0x000fea000b800000 */
[----:B------:R-:W1:Y:S01]  /*1730*/  LDCU UR4, c[0x0][0x38c] ;  /* 0x00007180ff0477ac */ /* 0x000e620008000800 */
[----:B------:R-:W2:Y:S01]  /*1740*/  LDC R8, c[0x0][0x370] ;  /* 0x0000dc00ff087b82 */ /* 0x000ea20000000800 */
[C---:B------:R-:W-:Y:S01]  /*1750*/  IMAD.SHL.U32 R19, R9.reuse, 0x40, RZ ;  /* 0x0000004009137824 */ /* 0x040fe200078e00ff */
[----:B------:R-:W-:Y:S01]  /*1760*/  PLOP3.LUT P1, PT, PT, PT, UP5, 0x80, 0x8 ;  /* 0x000000000008781c */ /* 0x000fe20003f2f058 */
[----:B------:R-:W-:Y:S01]  /*1770*/  UISETP.NE.AND UP1, UPT, UR10, URZ, UPT ;  /* 0x000000ff0a00728c */ /* 0x000fe2000bf25270 */
[----:B------:R-:W-:Y:S01]  /*1780*/  ISETP.NE.AND P4, PT, R10, RZ, P5 ;  /* 0x000000ff0a00720c */ /* 0x000fe20002f85270 */
[----:B------:R-:W-:Y:S01]  /*1790*/  IMAD.SHL.U32 R18, R9, 0x80, RZ ;  /* 0x0000008009127824 */ /* 0x000fe200078e00ff */
[----:B------:R-:W-:Y:S01]  /*17a0*/  PLOP3.LUT P1, PT, P1, PT, PT, 0x8, 0x80 ;  /* 0x000000000080781c */ /* 0x000fe20000f2e170 */
[----:B------:R-:W-:Y:S01]  /*17b0*/  IMAD.MOV.U32 R17, RZ, RZ, 0x1 ;  /* 0x00000001ff117424 */ /* 0x000fe200078e00ff */
[----:B------:R-:W3:Y:S01]  /*17c0*/  LDC R0, c[0x0][0x374] ;  /* 0x0000dd00ff007b82 */ /* 0x000ee20000000800 */
[----:B------:R-:W-:Y:S01]  /*17d0*/  IMAD.MOV.U32 R16, RZ, RZ, RZ ;  /* 0x000000ffff107224 */ /* 0x000fe200078e00ff */
[----:B------:R-:W-:Y:S01]  /*17e0*/  CS2R R12, SRZ ;  /* 0x00000000000c7805 */ /* 0x000fe2000001ff00 */
[----:B------:R-:W-:Y:S01]  /*17f0*/  IMAD.MOV.U32 R11, RZ, RZ, 0x1 ;  /* 0x00000001ff0b7424 */ /* 0x000fe200078e00ff */
[----:B------:R-:W-:Y:S01]  /*1800*/  LOP3.LUT R19, R19, 0x40, RZ, 0xc0, !PT ;  /* 0x0000004013137812 */ /* 0x000fe200078ec0ff */
[----:B------:R-:W4:Y:S01]  /*1810*/  LDCU.64 UR14, c[0x0][0x348] ;  /* 0x00006900ff0e77ac */ /* 0x000f220008000a00 */
[----:B-1----:R-:W-:-:S02]  /*1820*/  UIADD3 UR5, UPT, UPT, UR4, 0x1f, URZ ;  /* 0x0000001f04057890 */ /* 0x002fc4000fffe0ff */
[----:B------:R-:W-:Y:S02]  /*1830*/  USEL UR22, UR6, 0x2, UP1 ;  /* 0x0000000206167887 */ /* 0x000fe40008800000 */
[----:B------:R-:W-:Y:S01]  /*1840*/  USHF.R.S32.HI UR7, URZ, 0x1f, UR5 ;  /* 0x0000001fff077899 */ /* 0x000fe20008011405 */
[----:B------:R-:W-:-:S03]  /*1850*/  UMOV UR23, URZ ;  /* 0x000000ff00177c82 */ /* 0x000fc60008000000 */
[----:B------:R-:W-:Y:S02]  /*1860*/  ULEA.HI UR7, UR7, UR5, URZ, 0x5 ;  /* 0x0000000507077291 */ /* 0x000fe4000f8f28ff */
[----:B------:R-:W-:Y:S02]  /*1870*/  UIADD3 UR5, UPT, UPT, UR4, -0x1, URZ ;  /* 0xffffffff04057890 */ /* 0x000fe4000fffe0ff */
[----:B------:R-:W-:Y:S02]  /*1880*/  USHF.R.S32.HI UR7, URZ, 0x5, UR7 ;  /* 0x00000005ff077899 */ /* 0x000fe40008011407 */
[----:B------:R-:W-:Y:S02]  /*1890*/  UISETP.GE.U32.AND UP2, UPT, UR5, -0x3f, UPT ;  /* 0xffffffc10500788c */ /* 0x000fe4000bf46070 */
[----:B------:R-:W-:Y:S02]  /*18a0*/  UISETP.LT.U32.AND UP0, UPT, UR7, 0x10, UPT ;  /* 0x000000100700788c */ /* 0x000fe4000bf01070 */
[----:B------:R-:W-:-:S02]  /*18b0*/  UIADD3 UR4, UPT, UPT, UR4, 0x3e, URZ ;  /* 0x0000003e04047890 */ /* 0x000fc4000fffe0ff */
[----:B------:R-:W-:-:S04]  /*18c0*/  USEL UR5, UR7, 0x10, UP0 ;  /* 0x0000001007057887 */ /* 0x000fc80008000000 */
[----:B------:R-:W-:Y:S02]  /*18d0*/  UIADD3 UR21, UPT, UPT, UR5, -0x1, URZ ;  /* 0xffffffff05157890 */ /* 0x000fe4000fffe0ff */
[----:B------:R-:W-:Y:S02]  /*18e0*/  @UP2 UIADD3 UR21, UPT, UPT, UR5, URZ, URZ ;  /* 0x000000ff05152290 */ /* 0x000fe4000fffe0ff */
[----:B------:R-:W-:Y:S02]  /*18f0*/  UIADD3 UR24, UPT, UPT, UR7, -UR5, URZ ;  /* 0x8000000507187290 */ /* 0x000fe4000fffe0ff */
[----:B------:R-:W-:Y:S02]  /*1900*/  UIADD3 UR13, UPT, UPT, UR21, 0x1, URZ ;  /* 0x00000001150d7890 */ /* 0x000fe4000fffe0ff */
[----:B--2-4-:R-:W-:-:S12]  /*1910*/  UIADD3 UR21, UPT, UPT, -UR21, URZ, URZ ;  /* 0x000000ff15157290 */ /* 0x014fd8000fffe1ff */
.L_x_43:
[----:B------:R-:W-:Y:S01]  /*1920*/  UISETP.NE.AND UP0, UPT, UR37, URZ, UPT ;  /* 0x000000ff2500728c */ /* 0x000fe2000bf05270 */
[----:B------:R-:W1:Y:S08]  /*1930*/  S2UR UR37, SR_CgaCtaId ;  /* 0x00000000002579c3 */ /* 0x000e700000008800 */
[----:B------:R-:W-:Y:S05]  /*1940*/  BRA.U UP0, `(.L_x_24) ;  /* 0x0000000100347547 */ /* 0x000fea000b800000 */
[----:B------:R-:W2:Y:S01]  /*1950*/  S2R R2, SR_CgaCtaId ;  /* 0x0000000000027919 */ /* 0x000ea20000008800 */
[----:B------:R-:W-:-:S04]  /*1960*/  MOV R3, 0x400 ;  /* 0x0000040000037802 */ /* 0x000fc80000000f00 */
[----:B--2---:R-:W-:Y:S02]  /*1970*/  LEA R2, R2, R3, 0x18 ;  /* 0x0000000302027211 */ /* 0x004fe400078ec0ff */
[----:B------:R-:W-:-:S03]  /*1980*/  SHF.L.U32 R3, R11, 0x1f, RZ ;  /* 0x0000001f0b037819 */ /* 0x000fc600000006ff */
[----:B------:R-:W-:-:S04]  /*1990*/  IMAD R2, R12, 0x8, R2 ;  /* 0x000000080c027824 */ /* 0x000fc800078e0202 */
[----:B------:R-:W2:Y:S02]  /*19a0*/  SYNCS.PHASECHK.TRANS64.TRYWAIT P0, [R2+URZ+0x1c0], R3 ;  /* 0x0001c003020075a7 */ /* 0x000ea400080011ff */
[----:B--2---:R-:W-:Y:S05]  /*19b0*/  @!P0 BRA `(.L_x_25) ;  /* 0x00000080008c8947 */ /* 0x004fea0003800000 */
.L_x_162:
[----:B------:R-:W-:Y:S01]  /*19c0*/  VIADD R12, R12, 0x1 ;  /* 0x000000010c0c7836 */ /* 0x000fe20000000000 */
[----:B------:R2:W-:Y:S04]  /*19d0*/  SYNCS.ARRIVE.TRANS64.A1T0 RZ, [R2+URZ+0x1b0], RZ ;  /* 0x0001b0ff02ff79a7 */ /* 0x0005e800081000ff */
[----:B------:R-:W-:-:S04]  /*19e0*/  ISETP.NE.AND P0, PT, R12, 0x2, PT ;  /* 0x000000020c00780c */ /* 0x000fc80003f05270 */
[----:B------:R-:W-:Y:S02]  /*19f0*/  SEL R12, R12, RZ, P0 ;  /* 0x000000ff0c0c7207 */ /* 0x000fe40000000000 */
[----:B--2---:R-:W-:-:S04]  /*1a00*/  SEL R2, RZ, 0x1, P0 ;  /* 0x00000001ff027807 */ /* 0x004fc80000000000 */
[----:B------:R-:W-:-:S07]  /*1a10*/  LOP3.LUT R11, R11, R2, RZ, 0x3c, !PT ;  /* 0x000000020b0b7212 */ /* 0x000fce00078e3cff */
.L_x_24:
[----:B------:R-:W-:Y:S01]  /*1a20*/  UMOV UR6, 0x400 ;  /* 0x0000040000067882 */ /* 0x000fe20000000000 */
[----:B------:R-:W-:Y:S01]  /*1a30*/  SHF.L.U32 R2, R17, 0x1f, RZ ;  /* 0x0000001f11027819 */ /* 0x000fe200000006ff */
[----:B-1----:R-:W-:Y:S01]  /*1a40*/  ULEA UR6, UR37, UR6, 0x18 ;  /* 0x0000000625067291 */ /* 0x002fe2000f8ec0ff */
[----:B------:R-:W-:Y:S01]  /*1a50*/  R2UR UR35, R18 ;  /* 0x00000000122372ca */ /* 0x000fe200000e0000 */
[----:B------:R-:W-:Y:S01]  /*1a60*/  UISETP.GE.U32.AND UP0, UPT, UR4, 0x3f, UPT ;  /* 0x0000003f0400788c */ /* 0x000fe2000bf06070 */
[----:B------:R-:W-:Y:S01]  /*1a70*/  R2UR UR11, R19 ;  /* 0x00000000130b72ca */ /* 0x000fe200000e0000 */
[----:B------:R-:W-:Y:S01]  /*1a80*/  ULEA UR8, UR23, UR6, 0x3 ;  /* 0x0000000617087291 */ /* 0x000fe2000f8e18ff */
[----:B------:R-:W-:-:S08]  /*1a90*/  UMOV UR25, URZ ;  /* 0x000000ff00197c82 */ /* 0x000fd00008000000 */
[----:B------:R1:W2:Y:S01]  /*1aa0*/  SYNCS.PHASECHK.TRANS64.TRYWAIT P0, [UR8+0x80], R2 ;  /* 0x00008002ff0075a7 */ /* 0x0002a20008001108 */
[----:B------:R-:W-:-:S13]  /*1ab0*/  R2UR UR8, R15 ;  /* 0x000000000f0872ca */ /* 0x000fda00000e0000 */
[----:B------:R-:W-:Y:S01]  /*1ac0*/  ULEA UR11, UR8, UR11, 0x7 ;  /* 0x0000000b080b7291 */ /* 0x000fe2000f8e38ff */
[----:B-1----:R-:W-:-:S05]  /*1ad0*/  LEA.HI R2, R14, R14, RZ, 0x1 ;  /* 0x0000000e0e027211 */ /* 0x002fca00078f08ff */
[----:B------:R-:W-:-:S05]  /*1ae0*/  IMAD.SHL.U32 R2, R2, 0x80, RZ ;  /* 0x0000008002027824 */ /* 0x000fca00078e00ff */
[----:B------:R-:W-:-:S04]  /*1af0*/  LOP3.LUT R2, R2, 0xffffff00, RZ, 0xc0, !PT ;  /* 0xffffff0002027812 */ /* 0x000fc800078ec0ff */
[----:B------:R-:W-:-:S13]  /*1b00*/  R2UR UR9, R2 ;  /* 0x00000000020972ca */ /* 0x000fda00000e0000 */
[----:B------:R-:W-:Y:S01]  /*1b10*/  ULOP3.LUT UR35, UR9, 0x80, UR35, 0xf8, !UPT ;  /* 0x0000008009237892 */ /* 0x000fe2000f8ef823 */
[----:B------:R-:W-:Y:S11]  /*1b20*/  BRA.U !UP0, `(.L_x_26) ;  /* 0x0000000108c07547 */ /* 0x000ff6000b800000 */
[----:B------:R-:W-:Y:S01]  /*1b30*/  UMOV UR16, UR21 ;  /* 0x0000001500107c82 */ /* 0x000fe20008000000 */
[----:B------:R-:W-:Y:S01]  /*1b40*/  UMOV UR17, UR23 ;  /* 0x0000001700117c82 */ /* 0x000fe20008000000 */
[----:B------:R-:W-:-:S05]  /*1b50*/  UMOV UR34, URZ ;  /* 0x000000ff00227c82 */ /* 0x000fca0008000000 */
.L_x_32:
[----:B------:R-:W-:Y:S01]  /*1b60*/  ULEA UR33, UR17, UR6, 0x3 ;  /* 0x0000000611217291 */ /* 0x000fe2000f8e18ff */
[----:B------:R-:W-:Y:S01]  /*1b70*/  @P5 MOV R3, 0x6000 ;  /* 0x0000600000035802 */ /* 0x000fe20000000f00 */
[----:B-12-4-:R-:W-:Y:S10]  /*1b80*/  @P0 BRA `(.L_x_27) ;  /* 0x00000000000c0947 */ /* 0x016ff40003800000 */
[----:B------:R-:W-:-:S04]  /*1b90*/  SHF.L.U32 R4, R17, 0x1f, RZ ;  /* 0x0000001f11047819 */ /* 0x000fc800000006ff */
[----:B------:R-:W1:Y:S02]  /*1ba0*/  SYNCS.PHASECHK.TRANS64.TRYWAIT P0, [UR33+0x80], R4 ;  /* 0x00008004ff0075a7 */ /* 0x000e640008001121 */
[----:B-1----:R-:W-:Y:S05]  /*1bb0*/  @!P0 BRA `(.L_x_28) ;  /* 0x0000008000208947 */ /* 0x002fea0003800000 */
.L_x_27:
[----:B------:R2:W-:Y:S01]  /*1bc0*/  @P5 SYNCS.ARRIVE.TRANS64 RZ, [UR33], R3 ;  /* 0x00000003ffff59a7 */ /* 0x0005e20008000021 */
[----:B------:R-:W-:Y:S02]  /*1bd0*/  ULOP3.LUT UR8, UR22, 0x2, URZ, 0xfc, !UPT ;  /* 0x0000000216087892 */ /* 0x000fe4000f8efcff */
[----:B------:R-:W-:Y:S02]  /*1be0*/  UIADD3 UR16, UPT, UPT, UR16, 0x1, URZ ;  /* 0x0000000110107890 */ /* 0x000fe4000fffe0ff */
[----:B------:R-:W-:Y:S02]  /*1bf0*/  UISETP.NE.AND UP0, UPT, UR8, 0x2, UPT ;  /* 0x000000020800788c */ /* 0x000fe4000bf05270 */
[----:B------:R-:W-:-:S07]  /*1c00*/  UISETP.NE.AND UP2, UPT, UR16, 0x1, UPT ;  /* 0x000000011000788c */ /* 0x000fce000bf45270 */
[----:B------:R-:W-:Y:S05]  /*1c10*/  BRA.U UP0, `(.L_x_29) ;  /* 0x0000000100047547 */ /* 0x000fea000b800000 */
[----:B------:R-:W-:Y:S05]  /*1c20*/  BPT.TRAP 0x1 ;  /* 0x000000040000795c */ /* 0x000fea0000300000 */
.L_x_29:
[----:B------:R-:W-:Y:S04]  /*1c30*/  BSSY.RECONVERGENT B0, `(.L_x_30) ;  /* 0x0000003000007945 */ /* 0x000fe80003800200 */
[----:B------:R-:W-:Y:S05]  /*1c40*/  @!P4 BRA `(.L_x_31) ;  /* 0x000000000004c947 */ /* 0x000fea0003800000 */
[----:B------:R-:W-:Y:S05]  /*1c50*/  BPT.TRAP 0x1 ;  /* 0x000000040000795c */ /* 0x000fea0000300000 */
.L_x_31:
[----:B------:R-:W-:Y:S05]  /*1c60*/  BSYNC.RECONVERGENT B0 ;  /* 0x0000000000007941 */ /* 0x000fea0003800200 */
.L_x_30:
[----:B------:R-:W-:Y:S02]  /*1c70*/  UIADD3 UR23, UPT, UPT, UR17, 0x1, URZ ;  /* 0x0000000111177890 */ /* 0x000fe4000fffe0ff */
[----:B------:R-:W-:Y:S02]  /*1c80*/  ULEA UR32, UR17, UR6, 0xd ;  /* 0x0000000611207291 */ /* 0x000fe4000f8e68ff */
[----:B------:R-:W-:Y:S02]  /*1c90*/  UISETP.NE.AND UP0, UPT, UR23, 0x10, UPT ;  /* 0x000000101700788c */ /* 0x000fe4000bf05270 */
[----:B------:R-:W-:Y:S02]  /*1ca0*/  UIADD3 UR28, UP1, UPT, UR14, 0x80, URZ ;  /* 0x000000800e1c7890 */ /* 0x000fe4000ff3e0ff */
[----:B------:R-:W-:Y:S02]  /*1cb0*/  USEL UR9, URZ, 0x1, UP0 ;  /* 0x00000001ff097887 */ /* 0x000fe40008000000 */
[----:B------:R-:W-:-:S02]  /*1cc0*/  USEL UR23, UR23, URZ, UP0 ;  /* 0x000000ff17177287 */ /* 0x000fc40008000000 */
[----:B------:R-:W-:Y:S02]  /*1cd0*/  UIADD3 UR26, UP0, UPT, UR14, 0x180, URZ ;  /* 0x000001800e1a7890 */ /* 0x000fe4000ff1e0ff */
[----:B------:R-:W-:Y:S01]  /*1ce0*/  ULEA UR8, UR23, UR6, 0x3 ;  /* 0x0000000617087291 */ /* 0x000fe2000f8e18ff */
[----:B------:R-:W-:Y:S01]  /*1cf0*/  LOP3.LUT R17, R17, UR9, RZ, 0x3c, !PT ;  /* 0x0000000911117c12 */ /* 0x000fe2000f8e3cff */
[----:B------:R-:W-:Y:S02]  /*1d00*/  ULOP3.LUT UR33, UR33, 0xfefffff8, URZ, 0xc0, !UPT ;  /* 0xfefffff821217892 */ /* 0x000fe4000f8ec0ff */
[----:B------:R-:W-:Y:S01]  /*1d10*/  UIADD3.X UR29, UPT, UPT, URZ, UR15, URZ, UP1, !UPT ;  /* 0x0000000fff1d7290 */ /* 0x000fe20008ffe4ff */
[----:B-1----:R-:W-:Y:S01]  /*1d20*/  SHF.L.U32 R2, R17, 0x1f, RZ ;  /* 0x0000001f11027819 */ /* 0x002fe200000006ff */
[----:B------:R-:W-:Y:S02]  /*1d30*/  UIADD3 UR32, UPT, UPT, UR32, 0x8600, URZ ;  /* 0x0000860020207890 */ /* 0x000fe4000fffe0ff */
[----:B------:R-:W-:Y:S01]  /*1d40*/  UIADD3.X UR27, UPT, UPT, URZ, UR15, URZ, UP0, !UPT ;  /* 0x0000000fff1b7290 */ /* 0x000fe200087fe4ff */
[----:B------:R1:W4:Y:S01]  /*1d50*/  SYNCS.PHASECHK.TRANS64.TRYWAIT P0, [UR8+0x80], R2 ;  /* 0x00008002ff0075a7 */ /* 0x0003220008001108 */
[----:B------:R-:W-:Y:S01]  /*1d60*/  ULEA UR8, UR17, UR6, 0xc ;  /* 0x0000000611087291 */ /* 0x000fe2000f8e60ff */
[----:B------:R-:W-:Y:S01]  /*1d70*/  UMOV UR18, 0x0 ;  /* 0x0000000000127882 */ /* 0x000fe20000000000 */
[----:B------:R-:W-:-:S02]  /*1d80*/  UMOV UR19, 0x10000000 ;  /* 0x1000000000137882 */ /* 0x000fc40000000000 */
[----:B------:R-:W-:Y:S01]  /*1d90*/  UIADD3 UR8, UPT, UPT, UR8, 0x28600, URZ ;  /* 0x0002860008087890 */ /* 0x000fe2000fffe0ff */
[----:B------:R2:W-:Y:S01]  /*1da0*/  UTMALDG.3D.2CTA [UR32], [UR28], desc[UR18] ;  /* 0x000012201c0075b4 */ /* 0x0005e20008211000 */
[----:B------:R-:W-:Y:S01]  /*1db0*/  UMOV UR10, UR34 ;  /* 0x00000022000a7c82 */ /* 0x000fe20008000000 */
[----:B------:R-:W-:Y:S01]  /*1dc0*/  UMOV UR12, UR36 ;  /* 0x00000024000c7c82 */ /* 0x000fe20008000000 */
[----:B------:R-:W-:Y:S01]  /*1dd0*/  UMOV UR9, UR33 ;  /* 0x0000002100097c82 */ /* 0x000fe20008000000 */
[----:B------:R-:W-:Y:S01]  /*1de0*/  UMOV UR25, UR13 ;  /* 0x0000000d00197c82 */ /* 0x000fe20008000000 */
[----:B------:R-:W-:-:S03]  /*1df0*/  UMOV UR17, UR23 ;  /* 0x0000001700117c82 */ /* 0x000fc60008000000 */
[----:B------:R1:W-:Y:S01]  /*1e00*/  UTMALDG.3D.2CTA [UR8], [UR26], desc[UR18] ;  /* 0x000012081a0075b4 */ /* 0x0003e20008211000 */
[----:B--2---:R-:W-:Y:S01]  /*1e10*/  UIADD3 UR34, UPT, UPT, UR34, 0x20, URZ ;  /* 0x0000002022227890 */ /* 0x004fe2000fffe0ff */
[----:B------:R-:W-:Y:S11]  /*1e20*/  BRA.U UP2, `(.L_x_32) ;  /* 0xfffffffd024c7547 */ /* 0x000ff6000b83ffff */
.L_x_26:
[----:B-1----:R-:W-:Y:S01]  /*1e30*/  ULEA UR8, UR23, UR6, 0x3 ;  /* 0x0000000617087291 */ /* 0x002fe2000f8e18ff */
[----:B------:R-:W-:Y:S01]  /*1e40*/  SHF.L.U32 R2, R17, 0x1f, RZ ;  /* 0x0000001f11027819 */ /* 0x000fe200000006ff */
[----:B------:R-:W-:Y:S01]  /*1e50*/  @!P1 SYNCS.ARRIVE.TRANS64.A1T0 RZ, [UR6+0x148], RZ ;  /* 0x000148ffffff99a7 */ /* 0x000fe20008100006 */
[----:B------:R-:W-:-:S06]  /*1e60*/  UISETP.GT.AND UP0, UPT, UR7, UR5, UPT ;  /* 0x000000050700728c */ /* 0x000fcc000bf04270 */
[----:B--2-4-:R1:W2:Y:S03]  /*1e70*/  SYNCS.PHASECHK.TRANS64.TRYWAIT P0, [UR8+0x80], R2 ;  /* 0x00008002ff0075a7 */ /* 0x0142a60008001108 */
[----:B------:R-:W-:Y:S05]  /*1e80*/  BRA.U !UP0, `(.L_x_33) ;  /* 0x0000000108c07547 */ /* 0x000fea000b800000 */
[----:B------:R-:W-:Y:S01]  /*1e90*/  UIADD3 UR26, UPT, UPT, UR24, UR25, URZ ;  /* 0x00000019181a7290 */ /* 0x000fe2000fffe0ff */
[----:B------:R-:W-:-:S11]  /*1ea0*/  UMOV UR27, UR23 ;  /* 0x00000017001b7c82 */ /* 0x000fd60008000000 */
.L_x_39:
[----:B------:R-:W-:Y:S01]  /*1eb0*/  ULEA UR17, UR27, UR6, 0x3 ;  /* 0x000000061b117291 */ /* 0x000fe2000f8e18ff */
[----:B--2---:R-:W-:Y:S01]  /*1ec0*/  @P5 MOV R3, 0x6000 ;  /* 0x0000600000035802 */ /* 0x004fe20000000f00 */
[----:B-12---:R-:W-:Y:S10]  /*1ed0*/  @P0 BRA `(.L_x_34) ;  /* 0x00000000000c0947 */ /* 0x006ff40003800000 */
[----:B------:R-:W-:-:S04]  /*1ee0*/  SHF.L.U32 R4, R17, 0x1f, RZ ;  /* 0x0000001f11047819 */ /* 0x000fc800000006ff */
[----:B------:R-:W2:Y:S02]  /*1ef0*/  SYNCS.PHASECHK.TRANS64.TRYWAIT P0, [UR17+0x80], R4 ;  /* 0x00008004ff0075a7 */ /* 0x000ea40008001111 */
[----:B--2---:R-:W-:Y:S05]  /*1f00*/  @!P0 BRA `(.L_x_35) ;  /* 0x0000007c00648947 */ /* 0x004fea0003800000 */
.L_x_34:
[----:B------:R2:W-:Y:S01]  /*1f10*/  @P5 SYNCS.ARRIVE.TRANS64 RZ, [UR17], R3 ;  /* 0x00000003ffff59a7 */ /* 0x0005e20008000011 */
[----:B------:R-:W-:-:S04]  /*1f20*/  ULOP3.LUT UR8, UR22, 0x2, URZ, 0xfc, !UPT ;  /* 0x0000000216087892 */ /* 0x000fc8000f8efcff */
[----:B------:R-:W-:-:S09]  /*1f30*/  UISETP.NE.AND UP0, UPT, UR8, 0x2, UPT ;  /* 0x000000020800788c */ /* 0x000fd2000bf05270 */
[----:B------:R-:W-:Y:S05]  /*1f40*/  BRA.U UP0, `(.L_x_36) ;  /* 0x0000000100047547 */ /* 0x000fea000b800000 */
[----:B------:R-:W-:Y:S05]  /*1f50*/  BPT.TRAP 0x1 ;  /* 0x000000040000795c */ /* 0x000fea0000300000 */
.L_x_36:
[----:B------:R-:W-:Y:S04]  /*1f60*/  BSSY.RECONVERGENT B0, `(.L_x_37) ;  /* 0x0000003000007945 */ /* 0x000fe80003800200 */
[----:B------:R-:W-:Y:S05]  /*1f70*/  @!P4 BRA `(.L_x_38) ;  /* 0x000000000004c947 */ /* 0x000fea0003800000 */
[----:B------:R-:W-:Y:S05]  /*1f80*/  BPT.TRAP 0x1 ;  /* 0x000000040000795c */ /* 0x000fea0000300000 */
.L_x_38:
[----:B------:R-:W-:Y:S05]  /*1f90*/  BSYNC.RECONVERGENT B0 ;  /* 0x0000000000007941 */ /* 0x000fea0003800200 */
.L_x_37:
        /* <DEDUP_REMOVED lines=9> */
[----:B------:R-:W-:Y:S02]  /*2030*/  USHF.L.U32 UR18, UR25, 0x5, URZ ;  /* 0x0000000519127899 */ /* 0x000fe400080006ff */
[----:B------:R-:W-:Y:S01]  /*2040*/  ULOP3.LUT UR17, UR17, 0xfefffff8, URZ, 0xc0, !UPT ;  /* 0xfefffff811117892 */ /* 0x000fe2000f8ec0ff */
[----:B-1----:R-:W-:Y:S01]  /*2050*/  SHF.L.U32 R2, R17, 0x1f, RZ ;  /* 0x0000001f11027819 */ /* 0x002fe200000006ff */
[----:B------:R-:W-:Y:S02]  /*2060*/  UIADD3 UR16, UPT, UPT, UR16, 0x8600, URZ ;  /* 0x0000860010107890 */ /* 0x000fe4000fffe0ff */
[----:B------:R-:W-:Y:S01]  /*2070*/  UIADD3.X UR33, UPT, UPT, URZ, UR15, URZ, UP1, !UPT ;  /* 0x0000000fff217290 */ /* 0x000fe20008ffe4ff */
[----:B------:R4:W1:Y:S01]  /*2080*/  SYNCS.PHASECHK.TRANS64.TRYWAIT P0, [UR8+0x80], R2 ;  /* 0x00008002ff0075a7 */ /* 0x0008620008001108 */
[----:B------:R-:W-:-:S02]  /*2090*/  ULEA UR8, UR27, UR6, 0xc ;  /* 0x000000061b087291 */ /* 0x000fc4000f8e60ff */
[----:B------:R-:W-:Y:S02]  /*20a0*/  UIADD3.X UR31, UPT, UPT, URZ, UR15, URZ, UP0, !UPT ;  /* 0x0000000fff1f7290 */ /* 0x000fe400087fe4ff */
[----:B------:R-:W-:Y:S01]  /*20b0*/  UIADD3 UR8, UPT, UPT, UR8, 0x28600, URZ ;  /* 0x0002860008087890 */ /* 0x000fe2000fffe0ff */
[----:B------:R-:W-:Y:S01]  /*20c0*/  UMOV UR28, 0x0 ;  /* 0x00000000001c7882 */ /* 0x000fe20000000000 */
[----:B------:R-:W-:Y:S01]  /*20d0*/  UMOV UR29, 0x10000000 ;  /* 0x10000000001d7882 */ /* 0x000fe20000000000 */
[----:B------:R-:W-:Y:S01]  /*20e0*/  UMOV UR19, UR35 ;  /* 0x0000002300137c82 */ /* 0x000fe20008000000 */
[----:B------:R-:W-:Y:S01]  /*20f0*/  UMOV UR20, UR36 ;  /* 0x0000002400147c82 */ /* 0x000fe20008000000 */
[----:B------:R-:W-:Y:S01]  /*2100*/  UMOV UR12, UR36 ;  /* 0x00000024000c7c82 */ /* 0x000fe20008000000 */
[----:B------:R-:W-:Y:S01]  /*2110*/  UMOV UR9, UR17 ;  /* 0x0000001100097c82 */ /* 0x000fe20008000000 */
[----:B------:R-:W-:Y:S01]  /*2120*/  UMOV UR10, UR18 ;  /* 0x00000012000a7c82 */ /* 0x000fe20008000000 */
[----:B------:R4:W-:Y:S01]  /*2130*/  UTMALDG.3D.2CTA [UR16], [UR32], desc[UR28] ;  /* 0x00001c10200075b4 */ /* 0x0009e20008211000 */
[----:B------:R-:W-:Y:S01]  /*2140*/  UIADD3 UR25, UPT, UPT, UR25, 0x1, URZ ;  /* 0x0000000119197890 */ /* 0x000fe2000fffe0ff */
[----:B------:R-:W-:-:S03]  /*2150*/  UMOV UR27, UR23 ;  /* 0x00000017001b7c82 */ /* 0x000fc60008000000 */
[----:B------:R-:W-:Y:S01]  /*2160*/  UISETP.NE.AND UP0, UPT, UR25, UR26, UPT ;  /* 0x0000001a1900728c */ /* 0x000fe2000bf05270 */
[----:B------:R4:W-:Y:S08]  /*2170*/  UTMALDG.3D.2CTA [UR8], [UR30], desc[UR28] ;  /* 0x00001c081e0075b4 */ /* 0x0009f00008211000 */
[----:B----4-:R-:W-:Y:S05]  /*2180*/  BRA.U UP0, `(.L_x_39) ;  /* 0xfffffffd00487547 */ /* 0x010fea000b83ffff */
.L_x_33:
[C---:B-1----:R-:W-:Y:S01]  /*2190*/  LEA R2, R16.reuse, UR6, 0x3 ;  /* 0x0000000610027c11 */ /* 0x042fe2000f8e18ff */
[----:B------:R-:W-:Y:S01]  /*21a0*/  NOP ;  /* 0x0000000000007918 */ /* 0x000fe20000000000 */
[----:B--2---:R-:W-:Y:S02]  /*21b0*/  SHF.L.U32 R3, R13, 0x1f, RZ ;  /* 0x0000001f0d037819 */ /* 0x004fe400000006ff */
[----:B------:R-:W-:Y:S02]  /*21c0*/  LEA R4, R16, UR6, 0x4 ;  /* 0x0000000610047c11 */ /* 0x000fe4000f8e20ff */
[----:B------:R-:W1:Y:S02]  /*21d0*/  SYNCS.PHASECHK.TRANS64.TRYWAIT P0, [R2+URZ+0x150], R3 ;  /* 0x00015003020075a7 */ /* 0x000e6400080011ff */
[----:B-1----:R-:W-:Y:S05]  /*21e0*/  @!P0 BRA `(.L_x_40) ;  /* 0x0000007800c48947 */ /* 0x002fea0003800000 */
.L_x_165:
[----:B------:R-:W2:Y:S01]  /*21f0*/  LDS.128 R4, [R4+0x1e0] ;  /* 0x0001e00004047984 */ /* 0x000ea20000000c00 */
[----:B------:R-:W-:Y:S01]  /*2200*/  ISETP.GE.AND P0, PT, R40, 0x1, PT ;  /* 0x000000012800780c */ /* 0x000fe20003f06270 */
[----:B-1----:R-:W-:Y:S01]  /*2210*/  VIADD R2, R2, 0x160 ;  /* 0x0000016002027836 */ /* 0x002fe20000000000 */
[----:B------:R-:W-:Y:S01]  /*2220*/  @!PT LDS RZ, [RZ] ;  /* 0x00000000fffff984 */ /* 0x000fe20000000800 */
[----:B------:R-:W-:Y:S01]  /*2230*/  @!PT LDS RZ, [RZ] ;  /* 0x00000000fffff984 */ /* 0x000fe20000000800 */
[----:B------:R-:W-:Y:S01]  /*2240*/  @!PT LDS RZ, [RZ] ;  /* 0x00000000fffff984 */ /* 0x000fe20000000800 */
[----:B------:R-:W-:Y:S01]  /*2250*/  @!PT LDS RZ, [RZ] ;  /* 0x00000000fffff984 */ /* 0x000fe20000000800 */
[----:B------:R1:W-:Y:S06]  /*2260*/  MEMBAR.ALL.CTA ;  /* 0x0000000000007992 */ /* 0x0003ec0000008000 */
[----:B-1----:R-:W1:Y:S01]  /*2270*/  FENCE.VIEW.ASYNC.S ;  /* 0x00000000000073c6 */ /* 0x002e620000000000 */
[----:B------:R-:W-:-:S04]  /*2280*/  PRMT R2, RZ, 0x654, R2 ;  /* 0x00000654ff027816 */ /* 0x000fc80000000002 */
[----:B-1----:R1:W-:Y:S01]  /*2290*/  SYNCS.ARRIVE.TRANS64.RED.A1T0 RZ, [R2+URZ], RZ ;  /* 0x000000ff02ff79a7 */ /* 0x0023e200081004ff */
[----:B--2---:R-:W-:-:S13]  /*22a0*/  LOP3.LUT P2, RZ, R6, 0x1, RZ, 0xc0, !PT ;  /* 0x0000000106ff7812 */ /* 0x004fda000784c0ff */
[----:B------:R-:W-:Y:S01]  /*22b0*/  @P2 SHF.R.U32.HI R3, RZ, 0x10, R5 ;  /* 0x00000010ff032819 */ /* 0x000fe20000011605 */
[----:B------:R-:W-:Y:S01]  /*22c0*/  VOTEU.ANY UP0, P2 ;  /* 0x0000000000ff7886 */ /* 0x000fe20001000100 */
[----:B------:R-:W-:Y:S02]  /*22d0*/  @P2 MOV R10, R4 ;  /* 0x00000004000a2202 */ /* 0x000fe40000000f00 */
[----:B------:R-:W-:Y:S02]  /*22e0*/  @P2 R2UR.BROADCAST UR8, R3 ;  /* 0x00000000030822ca */ /* 0x000fe400008e0000 */
[----:B------:R-:W-:-:S11]  /*22f0*/  @P2 LOP3.LUT R9, R5, 0xffff, RZ, 0xc0, !PT ;  /* 0x0000ffff05092812 */ /* 0x000fd600078ec0ff */
[----:B------:R-:W-:Y:S01]  /*2300*/  @UP0 UMOV UR36, UR8 ;  /* 0x0000000800240c82 */ /* 0x000fe20008000000 */
[----:B-1----:R-:W-:Y:S05]  /*2310*/  @!P0 BRA `(.L_x_41) ;  /* 0x0000000000b88947 */ /* 0x002fea0003800000 */
[----:B------:R-:W3:Y:S01]  /*2320*/  LDC.64 R4, c[0x0][0xb18] ;  /* 0x0002c600ff047b82 */ /* 0x000ee20000000a00 */
[----:B------:R-:W-:-:S07]  /*2330*/  ISETP.NE.AND P3, PT, R40, 0x1, PT ;  /* 0x000000012800780c */ /* 0x000fce0003f65270 */
[----:B------:R-:W1:Y:S08]  /*2340*/  LDC.64 R6, c[0x0][0xb10] ;  /* 0x0002c400ff067b82 */ /* 0x000e700000000a00 */
[----:B------:R-:W2:Y:S08]  /*2350*/  LDC R14, c[0x0][0xb20] ;  /* 0x0002c800ff0e7b82 */ /* 0x000eb00000000800 */
[----:B------:R-:W4:Y:S01]  /*2360*/  LDC R15, c[0x0][0xb0c] ;  /* 0x0002c300ff0f7b82 */ /* 0x000f220000000800 */
[----:B---3--:R-:W-:Y:S01]  /*2370*/  IMAD.HI.U32 R21, R0, R5, RZ ;  /* 0x0000000500157227 */ /* 0x008fe200078e00ff */
[----:B------:R-:W-:-:S03]  /*2380*/  ISETP.NE.AND P0, PT, R4, 0x1, PT ;  /* 0x000000010400780c */ /* 0x000fc60003f05270 */
[----:B------:R-:W-:-:S03]  /*2390*/  IMAD.HI.U32 R5, R9, R5, RZ ;  /* 0x0000000509057227 */ /* 0x000fc600078e00ff */
[----:B------:R-:W3:Y:S01]  /*23a0*/  LDC.64 R2, c[0x0][0xb28] ;  /* 0x0002ca00ff027b82 */ /* 0x000ee20000000a00 */
[----:B-1----:R-:W-:-:S04]  /*23b0*/  IMAD.HI.U32 R22, R8, R6, RZ ;  /* 0x0000000608167227 */ /* 0x002fc800078e00ff */
[----:B------:R-:W-:Y:S01]  /*23c0*/  IMAD.HI.U32 R23, R10, R6, RZ ;  /* 0x000000060a177227 */ /* 0x000fe200078e00ff */
[----:B------:R-:W-:Y:S02]  /*23d0*/  SHF.R.U32.HI R22, RZ, R7, R22 ;  /* 0x00000007ff167219 */ /* 0x000fe40000011616 */
[-C--:B--2---:R-:W-:Y:S02]  /*23e0*/  SHF.R.U32.HI R21, RZ, R14.reuse, R21 ;  /* 0x0000000eff157219 */ /* 0x084fe40000011615 */
[----:B------:R-:W-:Y:S02]  /*23f0*/  SHF.R.U32.HI R5, RZ, R14, R5 ;  /* 0x0000000eff057219 */ /* 0x000fe40000011605 */
[----:B------:R-:W-:Y:S02]  /*2400*/  SEL R21, R0, R21, !P0 ;  /* 0x0000001500157207 */ /* 0x000fe40004000000 */
[----:B------:R-:W-:Y:S02]  /*2410*/  SHF.R.U32.HI R23, RZ, R7, R23 ;  /* 0x00000007ff177219 */ /* 0x000fe40000011617 */
[----:B----4-:R-:W-:-:S02]  /*2420*/  ISETP.NE.AND P1, PT, R15, 0x1, PT ;  /* 0x000000010f00780c */ /* 0x010fc40003f25270 */
[----:B------:R-:W-:Y:S02]  /*2430*/  SEL R5, R9, R5, !P0 ;  /* 0x0000000509057207 */ /* 0x000fe40004000000 */
[----:B------:R-:W-:Y:S02]  /*2440*/  SEL R22, R8, R22, !P1 ;  /* 0x0000001608167207 */ /* 0x000fe40004800000 */
[----:B------:R-:W-:Y:S01]  /*2450*/  SEL R23, R10, R23, !P1 ;  /* 0x000000170a177207 */ /* 0x000fe20004800000 */
[----:B---3--:R-:W-:-:S04]  /*2460*/  IMAD.HI.U32 R20, R21, R2, RZ ;  /* 0x0000000215147227 */ /* 0x008fc800078e00ff */
        /* <DEDUP_REMOVED lines=10> */
[----:B------:R-:W-:-:S04]  /*2510*/  @!P0 IMAD.HI.U32 R7, R23, R2, RZ ;  /* 0x0000000217078227 */ /* 0x000fc800078e00ff */
[----:B------:R-:W-:Y:S01]  /*2520*/  IMAD.MOV R2, RZ, RZ, -R6 ;  /* 0x000000ffff027224 */ /* 0x000fe200078e0a06 */
[----:B------:R-:W-:Y:S02]  /*2530*/  @!P0 SHF.R.U32.HI R3, RZ, R3, R7 ;  /* 0x00000003ff038219 */ /* 0x000fe40000011607 */
[----:B------:R-:W-:Y:S01]  /*2540*/  IADD3 R7, PT, PT, -R5, RZ, RZ ;  /* 0x000000ff05077210 */ /* 0x000fe20007ffe1ff */
[----:B------:R-:W-:Y:S01]  /*2550*/  IMAD R2, R40, R2, R5 ;  /* 0x0000000228027224 */ /* 0x000fe200078e0205 */
        /* <DEDUP_REMOVED lines=10> */
.L_x_41:
[----:B------:R-:W1:Y:S02]  /*2600*/  LDCU UR8, c[0x0][0xb30] ;  /* 0x00016600ff0877ac */ /* 0x000e640008000800 */
[----:B-1----:R-:W-:-:S09]  /*2610*/  UISETP.NE.AND UP0, UPT, UR8, 0x1, UPT ;  /* 0x000000010800788c */ /* 0x002fd2000bf05270 */
[----:B------:R-:W-:Y:S05]  /*2620*/  BRA.U UP0, `(.L_x_42) ;  /* 0x0000000100407547 */ /* 0x000fea000b800000 */
[----:B------:R-:W1:Y:S08]  /*2630*/  LDC.64 R4, c[0x0][0xb10] ;  /* 0x0002c400ff047b82 */ /* 0x000e700000000a00 */
[----:B------:R-:W2:Y:S08]  /*2640*/  LDC.64 R2, c[0x0][0xb18] ;  /* 0x0002c600ff027b82 */ /* 0x000eb00000000a00 */
[----:B------:R-:W4:Y:S08]  /*2650*/  LDC R6, c[0x0][0xb20] ;  /* 0x0002c800ff067b82 */ /* 0x000f300000000800 */
[----:B------:R-:W3:Y:S01]  /*2660*/  LDC R7, c[0x0][0xb0c] ;  /* 0x0002c300ff077b82 */ /* 0x000ee20000000800 */
[----:B-1----:R-:W-:-:S05]  /*2670*/  IMAD.HI.U32 R4, R10, R4, RZ ;  /* 0x000000040a047227 */ /* 0x002fca00078e00ff */
[----:B------:R-:W-:Y:S01]  /*2680*/  SHF.R.U32.HI R4, RZ, R5, R4 ;  /* 0x00000005ff047219 */ /* 0x000fe20000011604 */
[----:B--2---:R-:W-:Y:S01]  /*2690*/  IMAD.HI.U32 R3, R9, R3, RZ ;  /* 0x0000000309037227 */ /* 0x004fe200078e00ff */
[----:B------:R-:W-:-:S04]  /*26a0*/  ISETP.NE.AND P0, PT, R2, 0x1, PT ;  /* 0x000000010200780c */ /* 0x000fc80003f05270 */
[----:B----4-:R-:W-:-:S04]  /*26b0*/  SHF.R.U32.HI R3, RZ, R6, R3 ;  /* 0x00000006ff037219 */ /* 0x010fc80000011603 */
[----:B------:R-:W-:Y:S02]  /*26c0*/  SEL R3, R9, R3, !P0 ;  /* 0x0000000309037207 */ /* 0x000fe40004000000 */
[----:B---3--:R-:W-:-:S04]  /*26d0*/  ISETP.NE.AND P1, PT, R7, 0x1, PT ;  /* 0x000000010700780c */ /* 0x008fc80003f25270 */
[----:B------:R-:W-:-:S05]  /*26e0*/  SEL R4, R10, R4, !P1 ;  /* 0x000000040a047207 */ /* 0x000fca0004800000 */
[----:B------:R-:W-:Y:S02]  /*26f0*/  IMAD.IADD R5, R3, 0x1, -R4 ;  /* 0x0000000103057824 */ /* 0x000fe400078e0a04 */
[----:B------:R-:W-:Y:S02]  /*2700*/  IMAD.IADD R3, R4, 0x1, -R3 ;  /* 0x0000000104037824 */ /* 0x000fe400078e0a03 */
[----:B------:R-:W-:Y:S02]  /*2710*/  IMAD R10, R5, R7, R10 ;  /* 0x00000007050a7224 */ /* 0x000fe400078e020a */
[----:B------:R-:W-:-:S07]  /*2720*/  IMAD R9, R3, R2, R9 ;  /* 0x0000000203097224 */ /* 0x000fce00078e0209 */
.L_x_42:
[----:B------:R-:W-:Y:S01]  /*2730*/  VIADD R16, R16, 0x1 ;  /* 0x0000000110107836 */ /* 0x000fe20000000000 */
[----:B------:R-:W-:Y:S01]  /*2740*/  PLOP3.LUT P1, PT, PT, PT, PT, 0x80, 0x8 ;  /* 0x000000000008781c */ /* 0x000fe20003f2f070 */
[----:B------:R-:W-:Y:S02]  /*2750*/  IMAD.IADD R14, R10, 0x1, R91 ;  /* 0x000000010a0e7824 */ /* 0x000fe400078e025b */
[----:B------:R-:W-:Y:S01]  /*2760*/  IMAD.IADD R15, R9, 0x1, R90 ;  /* 0x00000001090f7824 */ /* 0x000fe200078e025a */
[----:B------:R-:W-:-:S04]  /*2770*/  ISETP.NE.AND P0, PT, R16, 0x2, PT ;  /* 0x000000021000780c */ /* 0x000fc80003f05270 */
[----:B------:R-:W-:Y:S02]  /*2780*/  SEL R2, RZ, 0x1, P0 ;  /* 0x00000001ff027807 */ /* 0x000fe40000000000 */
[----:B------:R-:W-:Y:S02]  /*2790*/  SEL R16, R16, RZ, P0 ;  /* 0x000000ff10107207 */ /* 0x000fe40000000000 */
[----:B------:R-:W-:Y:S01]  /*27a0*/  LOP3.LUT R13, R13, R2, RZ, 0x3c, !PT ;  /* 0x000000020d0d7212 */ /* 0x000fe200078e3cff */
[----:B------:R-:W-:Y:S06]  /*27b0*/  @P2 BRA `(.L_x_43) ;  /* 0xfffffff000582947 */ /* 0x000fec000383ffff */
[----:B------:R-:W-:Y:S01]  /*27c0*/  UIADD3 UR6, UPT, UPT, UR6, 0x80, URZ ;  /* 0x0000008006067890 */ /* 0x000fe2000fffe0ff */
[----:B------:R-:W-:-:S03]  /*27d0*/  SHF.L.U32 R2, R17, 0x1f, RZ ;  /* 0x0000001f11027819 */ /* 0x000fc600000006ff */
[----:B------:R-:W-:-:S09]  /*27e0*/  ULEA UR4, UR23, UR6, 0x3 ;  /* 0x0000000617047291 */ /* 0x000fd2000f8e18ff */
[----:B------:R-:W1:Y:S02]  /*27f0*/  SYNCS.PHASECHK.TRANS64.TRYWAIT P0, [UR4], R2 ;  /* 0x00000002ff0075a7 */ /* 0x000e640008001104 */
[----:B-1----:R-:W-:Y:S05]  /*2800*/  @!P0 BRA `(.L_x_44) ;  /* 0x0000007400508947 */ /* 0x002fea0003800000 */
.L_x_167:
[----:B------:R-:W-:-:S04]  /*2810*/  UIADD3 UR5, UPT, UPT, UR23, 0x1, URZ ;  /* 0x0000000117057890 */ /* 0x000fc8000fffe0ff */
[----:B------:R-:W-:-:S04]  /*2820*/  UISETP.NE.AND UP0, UPT, UR5, 0x10, UPT ;  /* 0x000000100500788c */ /* 0x000fc8000bf05270 */
[----:B------:R-:W-:Y:S02]  /*2830*/  USEL UR7, URZ, 0x1, UP0 ;  /* 0x00000001ff077887 */ /* 0x000fe40008000000 */
[----:B------:R-:W-:-:S04]  /*2840*/  USEL UR5, UR5, URZ, UP0 ;  /* 0x000000ff05057287 */ /* 0x000fc80008000000 */
[----:B------:R-:W-:Y:S01]  /*2850*/  ULEA UR4, UR5, UR6, 0x3 ;  /* 0x0000000605047291 */ /* 0x000fe2000f8e18ff */
[----:B-1----:R-:W-:-:S04]  /*2860*/  LOP3.LUT R2, R17, UR7, RZ, 0x3c, !PT ;  /* 0x0000000711027c12 */ /* 0x002fc8000f8e3cff */
[----:B------:R-:W-:-:S04]  /*2870*/  SHF.L.U32 R3, R2, 0x1f, RZ ;  /* 0x0000001f02037819 */ /* 0x000fc800000006ff */
[----:B------:R-:W1:Y:S02]  /*2880*/  SYNCS.PHASECHK.TRANS64.TRYWAIT P0, [UR4], R3 ;  /* 0x00000003ff0075a7 */ /* 0x000e640008001104 */
[----:B-1----:R-:W-:Y:S05]  /*2890*/  @!P0 BRA `(.L_x_45) ;  /* 0x0000007400448947 */ /* 0x002fea0003800000 */
.L_x_169:
[----:B------:R-:W-:-:S04]  /*28a0*/  UIADD3 UR5, UPT, UPT, UR5, 0x1, URZ ;  /* 0x0000000105057890 */ /* 0x000fc8000fffe0ff */
[----:B------:R-:W-:-:S04]  /*28b0*/  UISETP.NE.AND UP0, UPT, UR5, 0x10, UPT ;  /* 0x000000100500788c */ /* 0x000fc8000bf05270 */
[----:B------:R-:W-:Y:S02]  /*28c0*/  USEL UR7, URZ, 0x1, UP0 ;  /* 0x00000001ff077887 */ /* 0x000fe40008000000 */
[----:B------:R-:W-:-:S04]  /*28d0*/  USEL UR5, UR5, URZ, UP0 ;  /* 0x000000ff05057287 */ /* 0x000fc80008000000 */
[----:B------:R-:W-:Y:S01]  /*28e0*/  ULEA UR4, UR5, UR6, 0x3 ;  /* 0x0000000605047291 */ /* 0x000fe2000f8e18ff */
[----:B------:R-:W-:-:S04]  /*28f0*/  LOP3.LUT R2, R2, UR7, RZ, 0x3c, !PT ;  /* 0x0000000702027c12 */ /* 0x000fc8000f8e3cff */
[----:B-1----:R-:W-:-:S04]  /*2900*/  SHF.L.U32 R3, R2, 0x1f, RZ ;  /* 0x0000001f02037819 */ /* 0x002fc800000006ff */
[----:B------:R-:W1:Y:S02]  /*2910*/  SYNCS.PHASECHK.TRANS64.TRYWAIT P0, [UR4], R3 ;  /* 0x00000003ff0075a7 */ /* 0x000e640008001104 */
[----:B-1----:R-:W-:Y:S05]  /*2920*/  @!P0 BRA `(.L_x_46) ;  /* 0x0000007400388947 */ /* 0x002fea0003800000 */
.L_x_171:
        /* <DEDUP_REMOVED lines=9> */
.L_x_173:
        /* <DEDUP_REMOVED lines=9> */
.L_x_175:
        /* <DEDUP_REMOVED lines=9> */
.L_x_177:
        /* <DEDUP_REMOVED lines=9> */
.L_x_179:
        /* <DEDUP_REMOVED lines=9> */
.L_x_181:
        /* <DEDUP_REMOVED lines=9> */
.L_x_183:
        /* <DEDUP_REMOVED lines=9> */
.L_x_185:
        /* <DEDUP_REMOVED lines=9> */
.L_x_187:
        /* <DEDUP_REMOVED lines=9> */
.L_x_189:
        /* <DEDUP_REMOVED lines=9> */
.L_x_191:
        /* <DEDUP_REMOVED lines=9> */
.L_x_193:
        /* <DEDUP_REMOVED lines=9> */
.L_x_195:
[----:B------:R-:W-:-:S04]  /*2ff0*/  UIADD3 UR5, UPT, UPT, UR5, 0x1, URZ ;  /* 0x0000000105057890 */ /* 0x000fc8000fffe0ff */
[----:B------:R-:W-:-:S04]  /*3000*/  UISETP.NE.AND UP0, UPT, UR5, 0x10, UPT ;  /* 0x000000100500788c */ /* 0x000fc8000bf05270 */
[----:B------:R-:W-:Y:S02]  /*3010*/  USEL UR4, URZ, 0x1, UP0 ;  /* 0x00000001ff047887 */ /* 0x000fe40008000000 */
[----:B------:R-:W-:-:S04]  /*3020*/  USEL UR5, UR5, URZ, UP0 ;  /* 0x000000ff05057287 */ /* 0x000fc80008000000 */
[----:B------:R-:W-:Y:S01]  /*3030*/  ULEA UR5, UR5, UR6, 0x3 ;  /* 0x0000000605057291 */ /* 0x000fe2000f8e18ff */
[----:B------:R-:W-:-:S04]  /*3040*/  LOP3.LUT R2, R2, UR4, RZ, 0x3c, !PT ;  /* 0x0000000402027c12 */ /* 0x000fc8000f8e3cff */
[----:B------:R-:W-:Y:S01]  /*3050*/  SHF.L.U32 R2, R2, 0x1f, RZ ;  /* 0x0000001f02027819 */ /* 0x000fe200000006ff */
[----:B-1-3--:R-:W-:-:S07]  /*3060*/  IMAD.U32 R0, RZ, RZ, UR5 ;  /* 0x00000005ff007e24 */ /* 0x00afce000f8e00ff */
.L_x_59:
[----:B-1----:R1:W2:Y:S02]  /*3070*/  SYNCS.PHASECHK.TRANS64.TRYWAIT P0, [R0+URZ], R2 ;  /* 0x00000002000075a7 */ /* 0x0022a400080011ff */
[----:B--2---:R-:W-:Y:S05]  /*3080*/  @!P0 NANOSLEEP.SYNCS 0x989680 ;  /* 0x009896800000895d */ /* 0x004fea0003900000 */
[----:B------:R-:W2:Y:S02]  /*3090*/  @!P0 SYNCS.PHASECHK.TRANS64 P0, [R0+URZ], R2 ;  /* 0x00000002000085a7 */ /* 0x000ea400080010ff */
[----:B--2---:R-:W-:Y:S05]  /*30a0*/  @P0 EXIT ;  /* 0x000000000000094d */ /* 0x004fea0003800000 */
[----:B------:R-:W-:Y:S05]  /*30b0*/  BRA `(.L_x_59) ;  /* 0xfffffffc00ec7947 */ /* 0x000fea000383ffff */
.L_x_23:
[----:B------:R-:W-:-:S04]  /*30c0*/  UISETP.NE.AND UP1, UPT, UR37, URZ, UPT ;  /* 0x000000ff2500728c */ /* 0x000fc8000bf25270 */
[----:B------:R-:W-:-:S09]  /*30d0*/  UISETP.NE.OR UP1, UPT, UR10, 0x1, UP1 ;  /* 0x000000010a00788c */ /* 0x000fd20008f25670 */
[----:B------:R-:W-:Y:S05]  /*30e0*/  BRA.U UP1, `(.L_x_60) ;  /* 0x00000005014c7547 */ /* 0x000fea000b800000 */
[----:B------:R-:W-:Y:S01]  /*30f0*/  HFMA2 R11, -RZ, RZ, 0, 0 ;  /* 0x00000000ff0b7431 */ /* 0x000fe200000001ff */
[----:B------:R-:W-:Y:S01]  /*3100*/  ISETP.GE.U32.AND P2, PT, R10, 0x2, PT ;  /* 0x000000020a00780c */ /* 0x000fe20003f46070 */
[----:B------:R-:W-:Y:S01]  /*3110*/  IMAD.MOV.U32 R12, RZ, RZ, 0x1 ;  /* 0x00000001ff0c7424 */ /* 0x000fe200078e00ff */
[----:B------:R-:W-:Y:S01]  /*3120*/  CS2R R8, SRZ ;  /* 0x0000000000087805 */ /* 0x000fe2000001ff00 */
[----:B------:R-:W-:Y:S01]  /*3130*/  IMAD.MOV.U32 R3, RZ, RZ, RZ ;  /* 0x000000ffff037224 */ /* 0x000fe200078e00ff */
[----:B------:R-:W-:Y:S01]  /*3140*/  UMOV UR4, 0x400 ;  /* 0x0000040000047882 */ /* 0x000fe20000000000 */
[----:B------:R-:W-:Y:S01]  /*3150*/  UMOV UR6, URZ ;  /* 0x000000ff00067c82 */ /* 0x000fe20008000000 */
[----:B------:R-:W-:-:S12]  /*3160*/  ULEA UR37, UR37, UR4, 0x18 ;  /* 0x0000000425257291 */ /* 0x000fd8000f8ec0ff */
.L_x_64:
[----:B------:R-:W-:Y:S02]  /*3170*/  LEA R0, R3, UR37, 0x3 ;  /* 0x0000002503007c11 */ /* 0x000fe4000f8e18ff */
[----:B------:R-:W-:-:S03]  /*3180*/  SHF.L.U32 R4, R8, 0x1f, RZ ;  /* 0x0000001f08047819 */ /* 0x000fc600000006ff */
[----:B------:R-:W-:Y:S01]  /*3190*/  VIADD R5, R0, 0x1c0 ;  /* 0x000001c000057836 */ /* 0x000fe20000000000 */
[----:B------:R-:W1:Y:S02]  /*31a0*/  SYNCS.PHASECHK.TRANS64.TRYWAIT P0, [R0+URZ+0x1b0], R4 ;  /* 0x0001b004000075a7 */ /* 0x000e6400080011ff */
[----:B-1----:R-:W-:Y:S05]  /*31b0*/  @!P0 BRA `(.L_x_61) ;  /* 0x00000070004c8947 */ /* 0x002fea0003800000 */
.L_x_196:
[----:B------:R-:W-:Y:S01]  /*31c0*/  ULEA UR5, UR6, UR37, 0x3 ;  /* 0x0000002506057291 */ /* 0x000fe2000f8e18ff */
[----:B-1----:R-:W-:Y:S01]  /*31d0*/  PRMT R0, RZ, 0x654, R5 ;  /* 0x00000654ff007816 */ /* 0x002fe20000000005 */
[----:B------:R-:W-:Y:S01]  /*31e0*/  @!P2 IMAD.MOV.U32 R4, RZ, RZ, 0x10 ;  /* 0x00000010ff04a424 */ /* 0x000fe200078e00ff */
[----:B------:R-:W-:Y:S01]  /*31f0*/  SHF.L.U32 R5, R12, 0x1f, RZ ;  /* 0x0000001f0c057819 */ /* 0x000fe200000006ff */
[----:B------:R-:W-:Y:S01]  /*3200*/  UIADD3 UR4, UPT, UPT, UR5, 0x150, URZ ;  /* 0x0000015005047890 */ /* 0x000fe2000fffe0ff */
[----:B------:R1:W-:Y:S05]  /*3210*/  SYNCS.ARRIVE.TRANS64.RED.A1T0 RZ, [R0+URZ], RZ ;  /* 0x000000ff00ff79a7 */ /* 0x0003ea00081004ff */
[----:B------:R-:W-:Y:S01]  /*3220*/  IMAD.U32 R6, RZ, RZ, UR4 ;  /* 0x00000004ff067e24 */ /* 0x000fe2000f8e00ff */
[----:B------:R-:W2:Y:S04]  /*3230*/  SYNCS.PHASECHK.TRANS64.TRYWAIT P0, [UR5+0x160], R5 ;  /* 0x00016005ff0075a7 */ /* 0x000ea80008001105 */
[----:B------:R-:W-:Y:S01]  /*3240*/  PRMT R6, R10, 0x654, R6 ;  /* 0x000006540a067816 */ /* 0x000fe20000000006 */
[----:B-12---:R-:W-:Y:S06]  /*3250*/  @!P0 BRA `(.L_x_62) ;  /* 0x0000007000388947 */ /* 0x006fec0003800000 */
.L_x_198:
[----:B------:R-:W-:Y:S01]  /*3260*/  ULEA UR4, UR6, UR37, 0x4 ;  /* 0x0000002506047291 */ /* 0x000fe2000f8e20ff */
[----:B------:R-:W-:Y:S01]  /*3270*/  SEL R2, R6, R2, !P2 ;  /* 0x0000000206027207 */ /* 0x000fe20005000000 */
[----:B------:R-:W-:Y:S01]  /*3280*/  UIADD3 UR5, UPT, UPT, UR5, 0x150, URZ ;  /* 0x0000015005057890 */ /* 0x000fe2000fffe0ff */
[----:B-1----:R-:W-:Y:S01]  /*3290*/  LEA R0, R11, UR37, 0x3 ;  /* 0x000000250b007c11 */ /* 0x002fe2000f8e18ff */
[----:B------:R-:W-:Y:S01]  /*32a0*/  UIADD3 UR4, UPT, UPT, UR4, 0x1e0, URZ ;  /* 0x000001e004047890 */ /* 0x000fe2000fffe0ff */
[----:B------:R1:W-:Y:S01]  /*32b0*/  @!P2 SYNCS.ARRIVE.TRANS64.RED RZ, [R2+URZ], R4 ;  /* 0x0000000402ffa9a7 */ /* 0x0003e200080004ff */
[----:B------:R-:W-:Y:S01]  /*32c0*/  UIADD3 UR6, UPT, UPT, UR6, 0x1, URZ ;  /* 0x0000000106067890 */ /* 0x000fe2000fffe0ff */
[----:B------:R-:W-:-:S03]  /*32d0*/  VIADD R3, R3, 0x1 ;  /* 0x0000000103037836 */ /* 0x000fc60000000000 */
[----:B------:R-:W-:Y:S02]  /*32e0*/  UISETP.NE.AND UP0, UPT, UR6, 0x2, UPT ;  /* 0x000000020600788c */ /* 0x000fe4000bf05270 */
[----:B------:R-:W-:Y:S01]  /*32f0*/  ISETP.NE.AND P0, PT, R3, 0x2, PT ;  /* 0x000000020300780c */ /* 0x000fe20003f05270 */
[----:B------:R-:W-:Y:S06]  /*3300*/  UGETNEXTWORKID.BROADCAST [UR4], [UR5] ;  /* 0x00000000040073ca */ /* 0x000fec0008000100 */
[----:B------:R-:W-:Y:S02]  /*3310*/  USEL UR4, URZ, 0x1, UP0 ;  /* 0x00000001ff047887 */ /* 0x000fe40008000000 */
[----:B------:R-:W-:-:S04]  /*3320*/  USEL UR6, UR6, URZ, UP0 ;  /* 0x000000ff06067287 */ /* 0x000fc80008000000 */
[----:B------:R-:W-:Y:S02]  /*3330*/  LOP3.LUT R12, R12, UR4, RZ, 0x3c, !PT ;  /* 0x000000040c0c7c12 */ /* 0x000fe4000f8e3cff */
[----:B-1----:R-:W-:-:S04]  /*3340*/  SHF.L.U32 R4, R9, 0x1f, RZ ;  /* 0x0000001f09047819 */ /* 0x002fc800000006ff */
[----:B------:R-:W1:Y:S02]  /*3350*/  SYNCS.PHASECHK.TRANS64.TRYWAIT P1, [R0+URZ+0x150], R4 ;  /* 0x00015004000075a7 */ /* 0x000e6400080211ff */
[----:B-1----:R-:W-:Y:S05]  /*3360*/  @!P1 BRA `(.L_x_63) ;  /* 0x00000070000c9947 */ /* 0x002fea0003800000 */
.L_x_199:
[----:B-1----:R-:W-:Y:S01]  /*3370*/  LEA R4, R11, UR37, 0x4 ;  /* 0x000000250b047c11 */ /* 0x002fe2000f8e20ff */
[----:B------:R-:W-:Y:S01]  /*3380*/  VIADD R0, R0, 0x160 ;  /* 0x0000016000007836 */ /* 0x000fe20000000000 */
[----:B------:R-:W-:Y:S01]  /*3390*/  SEL R3, R3, RZ, P0 ;  /* 0x000000ff03037207 */ /* 0x000fe20000000000 */
[----:B------:R-:W-:-:S03]  /*33a0*/  VIADD R11, R11, 0x1 ;  /* 0x000000010b0b7836 */ /* 0x000fc60000000000 */
[----:B------:R-:W1:Y:S01]  /*33b0*/  LDS.128 R4, [R4+0x1e0] ;  /* 0x0001e00004047984 */ /* 0x000e620000000c00 */
[----:B------:R-:W-:Y:S02]  /*33c0*/  PRMT R0, RZ, 0x654, R0 ;  /* 0x00000654ff007816 */ /* 0x000fe40000000000 */
[C---:B------:R-:W-:Y:S01]  /*33d0*/  ISETP.NE.AND P1, PT, R11.reuse, 0x2, PT ;  /* 0x000000020b00780c */ /* 0x040fe20003f25270 */
[----:B------:R-:W-:Y:S01]  /*33e0*/  @!PT LDS RZ, [RZ] ;  /* 0x00000000fffff984 */ /* 0x000fe20000000800 */
[----:B------:R-:W-:Y:S01]  /*33f0*/  @!PT LDS RZ, [RZ] ;  /* 0x00000000fffff984 */ /* 0x000fe20000000800 */
[----:B------:R-:W-:Y:S01]  /*3400*/  @!PT LDS RZ, [RZ] ;  /* 0x00000000fffff984 */ /* 0x000fe20000000800 */
[----:B------:R-:W-:Y:S01]  /*3410*/  @!PT LDS RZ, [RZ] ;  /* 0x00000000fffff984 */ /* 0x000fe20000000800 */
[----:B------:R2:W-:Y:S06]  /*3420*/  MEMBAR.ALL.CTA ;  /* 0x0000000000007992 */ /* 0x0005ec0000008000 */
[----:B--2---:R-:W2:Y:S01]  /*3430*/  FENCE.VIEW.ASYNC.S ;  /* 0x00000000000073c6 */ /* 0x004ea20000000000 */
[----:B------:R-:W-:Y:S01]  /*3440*/  SEL R11, R11, RZ, P1 ;  /* 0x000000ff0b0b7207 */ /* 0x000fe20000800000 */
[----:B--2---:R2:W-:Y:S01]  /*3450*/  SYNCS.ARRIVE.TRANS64.RED.A1T0 RZ, [R0+URZ], RZ ;  /* 0x000000ff00ff79a7 */ /* 0x0045e200081004ff */
[----:B-1----:R-:W-:-:S02]  /*3460*/  LOP3.LUT P3, RZ, R6, 0x1, RZ, 0xc0, !PT ;  /* 0x0000000106ff7812 */ /* 0x002fc4000786c0ff */
[----:B------:R-:W-:-:S04]  /*3470*/  SEL R4, RZ, 0x1, P1 ;  /* 0x00000001ff047807 */ /* 0x000fc80000800000 */
[----:B------:R-:W-:Y:S02]  /*3480*/  LOP3.LUT R9, R9, R4, RZ, 0x3c, !PT ;  /* 0x0000000409097212 */ /* 0x000fe400078e3cff */
[----:B--2---:R-:W-:-:S04]  /*3490*/  SEL R0, RZ, 0x1, P0 ;  /* 0x00000001ff007807 */ /* 0x004fc80000000000 */
[----:B------:R-:W-:Y:S01]  /*34a0*/  LOP3.LUT R8, R8, R0, RZ, 0x3c, !PT ;  /* 0x0000000008087212 */ /* 0x000fe200078e3cff */
[----:B------:R-:W-:Y:S06]  /*34b0*/  @P3 BRA `(.L_x_64) ;  /* 0xfffffffc002c3947 */ /* 0x000fec000383ffff */
[----:B------:R-:W-:Y:S01]  /*34c0*/  ULEA UR5, UR6, UR37, 0x3 ;  /* 0x0000002506057291 */ /* 0x000fe2000f8e18ff */
[----:B------:R-:W-:-:S08]  /*34d0*/  SHF.L.U32 R2, R12, 0x1f, RZ ;  /* 0x0000001f0c027819 */ /* 0x000fd000000006ff */
[----:B------:R-:W1:Y:S02]  /*34e0*/  SYNCS.PHASECHK.TRANS64 P0, [UR5+0x160], R2 ;  /* 0x00016002ff0075a7 */ /* 0x000e640008001005 */
[----:B-1----:R-:W-:Y:S05]  /*34f0*/  @P0 BRA `(.L_x_65) ;  /* 0x0000000000080947 */ /* 0x002fea0003800000 */
[----:B------:R-:W1:Y:S02]  /*3500*/  SYNCS.PHASECHK.TRANS64.TRYWAIT P0, [UR5+0x160], R2 ;  /* 0x00016002ff0075a7 */ /* 0x000e640008001105 */
[----:B-1----:R-:W-:Y:S05]  /*3510*/  @!P0 BRA `(.L_x_66) ;  /* 0x0000006c00b48947 */ /* 0x002fea0003800000 */
.L_x_65:
[----:B------:R-:W-:-:S04]  /*3520*/  UIADD3 UR4, UPT, UPT, UR6, 0x1, URZ ;  /* 0x0000000106047890 */ /* 0x000fc8000fffe0ff */
[----:B------:R-:W-:-:S04]  /*3530*/  UISETP.NE.AND UP0, UPT, UR4, 0x2, UPT ;  /* 0x000000020400788c */ /* 0x000fc8000bf05270 */
[----:B------:R-:W-:Y:S02]  /*3540*/  USEL UR7, URZ, 0x1, UP0 ;  /* 0x00000001ff077887 */ /* 0x000fe40008000000 */
[----:B------:R-:W-:-:S04]  /*3550*/  USEL UR4, UR4, URZ, UP0 ;  /* 0x000000ff04047287 */ /* 0x000fc80008000000 */
[----:B------:R-:W-:Y:S01]  /*3560*/  ULEA UR4, UR4, UR37, 0x3 ;  /* 0x0000002504047291 */ /* 0x000fe2000f8e18ff */
[----:B-1----:R-:W-:-:S04]  /*3570*/  LOP3.LUT R2, R12, UR7, RZ, 0x3c, !PT ;  /* 0x000000070c027c12 */ /* 0x002fc8000f8e3cff */
[----:B------:R-:W-:-:S04]  /*3580*/  SHF.L.U32 R0, R2, 0x1f, RZ ;  /* 0x0000001f02007819 */ /* 0x000fc800000006ff */
[----:B------:R-:W1:Y:S02]  /*3590*/  SYNCS.PHASECHK.TRANS64 P0, [UR4+0x160], R0 ;  /* 0x00016000ff0075a7 */ /* 0x000e640008001004 */
[----:B-1----:R-:W-:Y:S05]  /*35a0*/  @P0 EXIT ;  /* 0x000000000000094d */ /* 0x002fea0003800000 */
[----:B------:R-:W-:Y:S02]  /*35b0*/  SHF.L.U32 R2, R2, 0x1f, RZ ;  /* 0x0000001f02027819 */ /* 0x000fe400000006ff */
[----:B------:R-:W-:-:S07]  /*35c0*/  MOV R0, UR4 ;  /* 0x0000000400007c02 */ /* 0x000fce0008000f00 */
.L_x_67:
[----:B-1----:R1:W2:Y:S02]  /*35d0*/  SYNCS.PHASECHK.TRANS64.TRYWAIT P0, [R0+URZ+0x160], R2 ;  /* 0x00016002000075a7 */ /* 0x0022a400080011ff */
[----:B--2---:R-:W-:Y:S05]  /*35e0*/  @!P0 NANOSLEEP.SYNCS 0x989680 ;  /* 0x009896800000895d */ /* 0x004fea0003900000 */
[----:B------:R-:W2:Y:S02]  /*35f0*/  @!P0 SYNCS.PHASECHK.TRANS64 P0, [R0+URZ+0x160], R2 ;  /* 0x00016002000085a7 */ /* 0x000ea400080010ff */
[----:B--2---:R-:W-:Y:S05]  /*3600*/  @P0 EXIT ;  /* 0x000000000000094d */ /* 0x004fea0003800000 */
[----:B------:R-:W-:Y:S05]  /*3610*/  BRA `(.L_x_67) ;  /* 0xfffffffc00ec7947 */ /* 0x000fea000383ffff */
.L_x_60:
[----:B------:R-:W-:Y:S05]  /*3620*/  BRA.U UP4, `(.L_x_68) ;  /* 0x0000001104a07547 */ /* 0x000fea000b800000 */
[----:B------:R-:W-:Y:S01]  /*3630*/  UMOV UR6, 0x40 ;  /* 0x0000004000067882 */ /* 0x000fe20000000000 */
[----:B------:R-:W-:Y:S01]  /*3640*/  NOP ;  /* 0x0000000000007918 */ /* 0x000fe20000000000 */
[----:B------:R-:W-:Y:S01]  /*3650*/  ULEA UR6, UR37, UR6, 0x18 ;  /* 0x0000000625067291 */ /* 0x000fe2000f8ec0ff */
[----:B------:R-:W-:Y:S02]  /*3660*/  UMOV UR7, 0x400 ;  /* 0x0000040000077882 */ /* 0x000fe40000000000 */
[----:B------:R-:W-:-:S06]  /*3670*/  ULEA UR37, UR37, UR7, 0x18 ;  /* 0x0000000725257291 */ /* 0x000fcc000f8ec0ff */
[----:B------:R-:W1:Y:S02]  /*3680*/  LDS.U8 R2, [UR6+0x1c] ;  /* 0x00001c06ff027984 */ /* 0x000e640008000000 */
[----:B-1----:R-:W-:-:S13]  /*3690*/  ISETP.NE.AND P0, PT, R2, RZ, PT ;  /* 0x000000ff0200720c */ /* 0x002fda0003f05270 */
[----:B------:R-:W-:Y:S05]  /*36a0*/  @P0 BRA `(.L_x_69) ;  /* 0x0000000400080947 */ /* 0x000fea0003800000 */
[----:B------:R-:W-:Y:S02]  /*36b0*/  UISETP.NE.U32.AND UP0, UPT, UR5, 0x1, UPT ;  /* 0x000000010500788c */ /* 0x000fe4000bf05070 */
[----:B------:R-:W-:-:S07]  /*36c0*/  UIADD3 UR8, UPT, UPT, UR6, 0x8, URZ ;  /* 0x0000000806087890 */ /* 0x000fce000fffe0ff */
[----:B------:R-:W-:Y:S05]  /*36d0*/  BRA.U !UP0, `(.L_x_70) ;  /* 0x00000001089c7547 */ /* 0x000fea000b800000 */
[----:B------:R-:W-:Y:S01]  /*36e0*/  ELECT P0, URZ, PT ;  /* 0x0000000000ff782f */ /* 0x000fe20003800000 */
[----:B------:R-:W-:-:S12]  /*36f0*/  BSSY B0, `(.L_x_70) ;  /* 0x0000025000007945 */ /* 0x000fd80003800000 */
[----:B------:R-:W-:Y:S05]  /*3700*/  @!P0 BRA `(.L_x_71) ;  /* 0x00000000008c8947 */ /* 0x000fea0003800000 */
[----:B------:R-:W-:-:S05]  /*3710*/  UMOV UR7, 0x10 ;  /* 0x0000001000077882 */ /* 0x000fca0000000000 */
[----:B------:R-:W-:Y:S04]  /*3720*/  DEPBAR.LE SB1, 0x36 ;  /* 0x00009d800000791a */ /* 0x000fe80000000000 */
[----:B------:R-:W1:Y:S02]  /*3730*/  UTCATOMSWS.2CTA.FIND_AND_SET.ALIGN UP1, UR7, UR7 ;  /* 0x00000007000775e3 */ /* 0x000e640008220800 */
[----:B-1----:R-:W-:Y:S01]  /*3740*/  MOV R10, UR7 ;  /* 0x00000007000a7c02 */ /* 0x002fe20008000f00 */
[----:B------:R-:W-:Y:S06]  /*3750*/  BRA.U UP1, `(.L_x_72) ;  /* 0x0000000101187547 */ /* 0x000fec000b800000 */
.L_x_73:
[----:B------:R-:W-:Y:S05]  /*3760*/  NANOSLEEP 0x64 ;  /* 0x000000640000795d */ /* 0x000fea0003800000 */
[----:B------:R-:W-:-:S05]  /*3770*/  UMOV UR7, 0x10 ;  /* 0x0000001000077882 */ /* 0x000fca0000000000 */
[----:B------:R-:W-:Y:S04]  /*3780*/  DEPBAR.LE SB1, 0x36 ;  /* 0x00009d800000791a */ /* 0x000fe80000000000 */
[----:B------:R-:W1:Y:S02]  /*3790*/  UTCATOMSWS.2CTA.FIND_AND_SET.ALIGN UP1, UR7, UR7 ;  /* 0x00000007000775e3 */ /* 0x000e640008220800 */
[----:B-1----:R-:W-:Y:S01]  /*37a0*/  MOV R10, UR7 ;  /* 0x00000007000a7c02 */ /* 0x002fe20008000f00 */
[----:B------:R-:W-:Y:S05]  /*37b0*/  BRA.U !UP1, `(.L_x_73) ;  /* 0xfffffffd09e87547 */ /* 0x000fea000b83ffff */
.L_x_72:
[----:B------:R-:W1:Y:S01]  /*37c0*/  LDS R5, [UR6+0x10] ;  /* 0x00001006ff057984 */ /* 0x000e620008000800 */
[----:B------:R-:W-:Y:S01]  /*37d0*/  IMAD.U32 R3, RZ, RZ, UR37 ;  /* 0x00000025ff037e24 */ /* 0x000fe2000f8e00ff */
[----:B------:R-:W-:-:S03]  /*37e0*/  MOV R2, UR4 ;  /* 0x0000000400027c02 */ /* 0x000fc60008000f00 */
[----:B------:R-:W-:Y:S01]  /*37f0*/  VIADD R3, R3, 0x200 ;  /* 0x0000020003037836 */ /* 0x000fe20000000000 */
[----:B-1----:R-:W-:-:S04]  /*3800*/  SHF.L.U32 R5, R5, 0x1f, RZ ;  /* 0x0000001f05057819 */ /* 0x002fc800000006ff */
[----:B------:R-:W1:Y:S02]  /*3810*/  SYNCS.PHASECHK.TRANS64.TRYWAIT P0, [UR6+0x8], R5 ;  /* 0x00000805ff0075a7 */ /* 0x000e640008001106 */
[----:B-1----:R-:W-:Y:S05]  /*3820*/  @P0 BRA `(.L_x_74) ;  /* 0x0000000000080947 */ /* 0x002fea0003800000 */
[----:B------:R-:W1:Y:S02]  /*3830*/  SYNCS.PHASECHK.TRANS64.TRYWAIT P0, [UR6+0x8], R5 ;  /* 0x00000805ff0075a7 */ /* 0x000e640008001106 */
[----:B-1----:R-:W-:Y:S05]  /*3840*/  @!P0 BRA `(.L_x_75) ;  /* 0x0000006c00008947 */ /* 0x002fea0003800000 */
.L_x_74:
[----:B-1----:R-:W-:Y:S01]  /*3850*/  HFMA2 R4, -RZ, RZ, 0, 5.9604644775390625e-08 ;  /* 0x00000001ff047431 */ /* 0x002fe200000001ff */
[----:B------:R-:W-:Y:S01]  /*3860*/  UPRMT UR7, UR4, 0x654, UR8 ;  /* 0x0000065404077896 */ /* 0x000fe20008000008 */
[----:B------:R-:W-:Y:S01]  /*3870*/  IMAD.MOV.U32 R7, RZ, RZ, 0xffff ;  /* 0x0000ffffff077424 */ /* 0x000fe200078e00ff */
[----:B------:R-:W-:Y:S01]  /*3880*/  PRMT R2, R2, 0x654, R3 ;  /* 0x0000065402027816 */ /* 0x000fe20000000003 */
[----:B------:R-:W-:Y:S02]  /*3890*/  IMAD.MOV.U32 R5, RZ, RZ, 0x4 ;  /* 0x00000004ff057424 */ /* 0x000fe400078e00ff */
[----:B------:R-:W-:Y:S01]  /*38a0*/  IMAD.SHL.U32 R9, R10, 0x20, RZ ;  /* 0x000000200a097824 */ /* 0x000fe200078e00ff */
[----:B------:R-:W-:Y:S02]  /*38b0*/  MOV R3, UR7 ;  /* 0x0000000700037c02 */ /* 0x000fe40008000f00 */
[-C--:B------:R-:W-:Y:S01]  /*38c0*/  SHF.L.U32 R7, R7, R10.reuse, RZ ;  /* 0x0000000a07077219 */ /* 0x080fe200000006ff */
[----:B------:R1:W-:Y:S01]  /*38d0*/  SYNCS.ARRIVE.TRANS64.RED RZ, [UR7], R5 ;  /* 0x00000005ffff79a7 */ /* 0x0003e20008000407 */
[----:B------:R-:W-:Y:S01]  /*38e0*/  SHF.L.U32 R6, R4, R10, RZ ;  /* 0x0000000a04067219 */ /* 0x000fe200000006ff */
[----:B------:R1:W-:Y:S04]  /*38f0*/  STS [UR37+0x200], R9 ;  /* 0x00020009ff007988 */ /* 0x0003e80008000825 */
[----:B------:R1:W-:Y:S04]  /*3900*/  STAS [R2.64], R10 ;  /* 0x0000000a02007dbd */ /* 0x0003e8000c0008ff */
[----:B------:R1:W-:Y:S04]  /*3910*/  ATOMS.OR RZ, [UR6+0x14], R7 ;  /* 0x00001407ffff798c */ /* 0x0003e8000b000006 */
[----:B------:R1:W-:Y:S04]  /*3920*/  ATOMS.OR RZ, [UR6+0x18], R6 ;  /* 0x00001806ffff798c */ /* 0x0003e8000b000006 */
[----:B------:R1:W-:Y:S02]  /*3930*/  ATOMS.XOR RZ, [UR6+0x10], R4 ;  /* 0x00001004ffff798c */ /* 0x0003e4000b800006 */
.L_x_71:
[----:B------:R-:W-:Y:S05]  /*3940*/  BSYNC B0 ;  /* 0x0000000000007941 */ /* 0x000fea0003800000 */
.L_x_70:
[----:B------:R-:W-:Y:S05]  /*3950*/  BRA.U UP0, `(.L_x_76) ;  /* 0x00000001006c7547 */ /* 0x000fea000b800000 */
[----:B------:R-:W-:-:S03]  /*3960*/  UMOV UR7, 0xffffffff ;  /* 0xffffffff00077882 */ /* 0x000fc60000000000 */
[----:B------:R-:W-:Y:S05]  /*3970*/  BRA.DIV UR7, `(.L_x_77) ;  /* 0x0000006a07cc7947 */ /* 0x000fea000b800000 */
[----:B------:R-:W-:-:S13]  /*3980*/  ELECT P6, URZ, PT ;  /* 0x0000000000ff782f */ /* 0x000fda00038c0000 */
.L_x_203:
[----:B------:R-:W-:Y:S05]  /*3990*/  @!P6 BRA `(.L_x_76) ;  /* 0x00000000005ce947 */ /* 0x000fea0003800000 */
[----:B-1----:R-:W1:Y:S02]  /*39a0*/  LDS R3, [UR6+0x10] ;  /* 0x00001006ff037984 */ /* 0x002e640008000800 */
[----:B-1----:R-:W-:-:S04]  /*39b0*/  SHF.L.U32 R3, R3, 0x1f, RZ ;  /* 0x0000001f03037819 */ /* 0x002fc800000006ff */
[----:B------:R-:W1:Y:S02]  /*39c0*/  SYNCS.PHASECHK.TRANS64.TRYWAIT P0, [UR6+0x8], R3 ;  /* 0x00000803ff0075a7 */ /* 0x000e640008001106 */
[----:B-1----:R-:W-:Y:S05]  /*39d0*/  @P0 BRA `(.L_x_78) ;  /* 0x0000000000080947 */ /* 0x002fea0003800000 */
[----:B------:R-:W1:Y:S02]  /*39e0*/  SYNCS.PHASECHK.TRANS64.TRYWAIT P0, [UR6+0x8], R3 ;  /* 0x00000803ff0075a7 */ /* 0x000e640008001106 */
[----:B-1----:R-:W-:Y:S05]  /*39f0*/  @!P0 BRA `(.L_x_79) ;  /* 0x0000006800cc8947 */ /* 0x002fea0003800000 */
.L_x_78:
[----:B------:R-:W2:Y:S01]  /*3a00*/  LDS R5, [UR37+0x200] ;  /* 0x00020025ff057984 */ /* 0x000ea20008000800 */
[----:B-1----:R-:W-:Y:S02]  /*3a10*/  HFMA2 R2, -RZ, RZ, 0, 5.9604644775390625e-08 ;  /* 0x00000001ff027431 */ /* 0x002fe400000001ff */
[----:B------:R-:W-:Y:S01]  /*3a20*/  IMAD.MOV.U32 R3, RZ, RZ, 0xffff ;  /* 0x0000ffffff037424 */ /* 0x000fe200078e00ff */
[----:B------:R-:W-:Y:S01]  /*3a30*/  UPRMT UR7, UR4, 0x654, UR8 ;  /* 0x0000065404077896 */ /* 0x000fe20008000008 */
[----:B--2---:R-:W-:-:S03]  /*3a40*/  IMAD.SHL.U32 R4, R5, 0x20, RZ ;  /* 0x0000002005047824 */ /* 0x004fc600078e00ff */
[-C--:B------:R-:W-:Y:S02]  /*3a50*/  SHF.L.U32 R3, R3, R5.reuse, RZ ;  /* 0x0000000503037219 */ /* 0x080fe400000006ff */
[----:B------:R-:W-:Y:S01]  /*3a60*/  SHF.L.U32 R5, R2, R5, RZ ;  /* 0x0000000502057219 */ /* 0x000fe200000006ff */
[----:B------:R2:W-:Y:S04]  /*3a70*/  STS [UR37+0x200], R4 ;  /* 0x00020004ff007988 */ /* 0x0005e80008000825 */
[----:B------:R2:W-:Y:S04]  /*3a80*/  ATOMS.OR RZ, [UR6+0x14], R3 ;  /* 0x00001403ffff798c */ /* 0x0005e8000b000006 */
[----:B------:R2:W-:Y:S01]  /*3a90*/  ATOMS.OR RZ, [UR6+0x18], R5 ;  /* 0x00001805ffff798c */ /* 0x0005e2000b000006 */
[----:B------:R-:W-:Y:S03]  /*3aa0*/  SYNCS.ARRIVE.TRANS64.RED.A1T0 RZ, [UR7], RZ ;  /* 0x000000ffffff79a7 */ /* 0x000fe60008100407 */
[----:B------:R2:W-:Y:S01]  /*3ab0*/  ATOMS.XOR RZ, [UR6+0x10], R2 ;  /* 0x00001002ffff798c */ /* 0x0005e2000b800006 */
[----:B------:R-:W-:Y:S05]  /*3ac0*/  BRA `(.L_x_76) ;  /* 0x0000000000107947 */ /* 0x000fea0003800000 */
.L_x_69:
[----:B------:R-:W-:-:S05]  /*3ad0*/  MOV R2, 0xffffffff ;  /* 0xffffffff00027802 */ /* 0x000fca0000000f00 */
[----:B------:R1:W-:Y:S02]  /*3ae0*/  STS [UR37+0x200], R2 ;  /* 0x00020002ff007988 */ /* 0x0003e40008000825 */
[----:B-1----:R-:W-:Y:S02]  /*3af0*/  MOV R2, 0x3b10 ;  /* 0x00003b1000027802 */ /* 0x002fe40000000f00 */
[----:B-----5:R-:W-:Y:S05]  /*3b00*/  CALL.REL.NOINC `($__internal_1_$__cuda_sm10x_tcgen05_guardrail_trap_phase_invalid_during_alloc) ;  /* 0x0000007000a07944 */ /* 0x020fea0003c00000 */
.L_x_76:
[----:B------:R-:W-:Y:S05]  /*3b10*/  WARPSYNC.ALL ;  /* 0x0000000000007948 */ /* 0x000fea0003800000 */
[----:B------:R-:W3:Y:S01]  /*3b20*/  S2UR UR8, SR_CgaCtaId ;  /* 0x00000000000879c3 */ /* 0x000ee20000008800 */
[----:B------:R-:W-:Y:S01]  /*3b30*/  UMOV UR6, 0x400 ;  /* 0x0000040000067882 */ /* 0x000fe20000000000 */
[----:B------:R-:W-:-:S06]  /*3b40*/  NOP ;  /* 0x0000000000007918 */ /* 0x000fcc0000000000 */
[----:B------:R-:W-:Y:S06]  /*3b50*/  BAR.ARV 0x6, 0xa0 ;  /* 0x0182800000007b1d */ /* 0x000fec0000002000 */
[----:B------:R-:W-:Y:S01]  /*3b60*/  LOP3.LUT R0, R0, 0xffff, RZ, 0xc0, !PT ;  /* 0x0000ffff00007812 */ /* 0x000fe200078ec0ff */
[----:B-1----:R-:W-:Y:S01]  /*3b70*/  IMAD.MOV.U32 R9, RZ, RZ, 0x1 ;  /* 0x00000001ff097424 */ /* 0x002fe200078e00ff */
[----:B------:R-:W-:Y:S01]  /*3b80*/  LOP3.LUT R8, R8, 0xffff, RZ, 0xc0, !PT ;  /* 0x0000ffff08087812 */ /* 0x000fe200078ec0ff */
[----:B------:R-:W-:Y:S01]  /*3b90*/  UMOV UR22, URZ ;  /* 0x000000ff00167c82 */ /* 0x000fe20008000000 */
[----:B------:R-:W-:Y:S01]  /*3ba0*/  R2UR UR12, R0 ;  /* 0x00000000000c72ca */ /* 0x000fe200000e0000 */
[----:B------:R-:W-:Y:S01]  /*3bb0*/  UMOV UR21, URZ ;  /* 0x000000ff00157c82 */ /* 0x000fe20008000000 */
[----:B------:R-:W-:Y:S01]  /*3bc0*/  R2UR UR13, R8 ;  /* 0x00000000080d72ca */ /* 0x000fe200000e0000 */
[----:B------:R-:W-:Y:S01]  /*3bd0*/  IMAD.MOV.U32 R8, RZ, RZ, RZ ;  /* 0x000000ffff087224 */ /* 0x000fe200078e00ff */
[----:B------:R-:W-:Y:S01]  /*3be0*/  UMOV UR20, URZ ;  /* 0x000000ff00147c82 */ /* 0x000fe20008000000 */
[----:B------:R-:W-:-:S02]  /*3bf0*/  UISETP.NE.AND UP2, UPT, UR5, URZ, UPT ;  /* 0x000000ff0500728c */ /* 0x000fc4000bf45270 */
[----:B---3--:R-:W-:Y:S01]  /*3c00*/  ULEA UR8, UR8, UR6, 0x18 ;  /* 0x0000000608087291 */ /* 0x008fe2000f8ec0ff */
[----:B------:R-:W1:Y:S03]  /*3c10*/  LDCU UR6, c[0x0][0x38c] ;  /* 0x00007180ff0677ac */ /* 0x000e660008000800 */
[----:B------:R-:W-:Y:S02]  /*3c20*/  UIADD3 UR14, UPT, UPT, UR8, 0x8600, URZ ;  /* 0x00008600080e7890 */ /* 0x000fe4000fffe0ff */
[----:B------:R-:W-:-:S03]  /*3c30*/  UIADD3 UR15, UPT, UPT, UR8, 0x28600, URZ ;  /* 0x00028600080f7890 */ /* 0x000fc6000fffe0ff */
[----:B--2---:R-:W2:Y:S01]  /*3c40*/  LDS R2, [UR8+0x200] ;  /* 0x00020008ff027984 */ /* 0x004ea20008000800 */
[----:B------:R-:W-:Y:S02]  /*3c50*/  USHF.R.U32.HI UR14, URZ, 0x4, UR14 ;  /* 0x00000004ff0e7899 */ /* 0x000fe4000801160e */
[----:B------:R-:W-:Y:S02]  /*3c60*/  USHF.R.U32.HI UR15, URZ, 0x4, UR15 ;  /* 0x00000004ff0f7899 */ /* 0x000fe4000801160f */
[----:B------:R-:W-:Y:S02]  /*3c70*/  ULOP3.LUT UR14, UR14, 0x3fff, URZ, 0xc0, !UPT ;  /* 0x00003fff0e0e7892 */ /* 0x000fe4000f8ec0ff */
[----:B------:R-:W-:Y:S02]  /*3c80*/  ULOP3.LUT UR15, UR15, 0x3fff, URZ, 0xc0, !UPT ;  /* 0x00003fff0f0f7892 */ /* 0x000fe4000f8ec0ff */
[----:B------:R-:W-:Y:S02]  /*3c90*/  ULOP3.LUT UR14, UR14, 0x10000, URZ, 0xfc, !UPT ;  /* 0x000100000e0e7892 */ /* 0x000fe4000f8efcff */
[----:B-1----:R-:W-:-:S02]  /*3ca0*/  UIADD3 UR6, UPT, UPT, UR6, 0x1f, URZ ;  /* 0x0000001f06067890 */ /* 0x002fc4000fffe0ff */
[----:B------:R-:W-:Y:S02]  /*3cb0*/  ULOP3.LUT UR15, UR15, 0x10000, URZ, 0xfc, !UPT ;  /* 0x000100000f0f7892 */ /* 0x000fe4000f8efcff */
[----:B------:R-:W-:Y:S01]  /*3cc0*/  USHF.R.S32.HI UR7, URZ, 0x1f, UR6 ;  /* 0x0000001fff077899 */ /* 0x000fe20008011406 */
[----:B------:R-:W-:Y:S01]  /*3cd0*/  UMOV UR28, 0x0 ;  /* 0x00000000001c7882 */ /* 0x000fe20000000000 */
[----:B------:R-:W-:Y:S02]  /*3ce0*/  UMOV UR29, 0x10200490 ;  /* 0x10200490001d7882 */ /* 0x000fe40000000000 */
[----:B------:R-:W-:Y:S01]  /*3cf0*/  ULEA.HI UR7, UR7, UR6, URZ, 0x5 ;  /* 0x0000000607077291 */ /* 0x000fe2000f8f28ff */
[----:B------:R-:W-:Y:S01]  /*3d00*/  UMOV UR26, 0x0 ;  /* 0x00000000001a7882 */ /* 0x000fe20000000000 */
[----:B------:R-:W-:Y:S02]  /*3d10*/  UMOV UR27, 0x10200490 ;  /* 0x10200490001b7882 */ /* 0x000fe40000000000 */
[----:B------:R-:W-:-:S04]  /*3d20*/  USHF.R.S32.HI UR7, URZ, 0x5, UR7 ;  /* 0x00000005ff077899 */ /* 0x000fc80008011407 */
[----:B------:R-:W-:-:S04]  /*3d30*/  UISETP.LT.AND UP0, UPT, UR7, 0x1, UPT ;  /* 0x000000010700788c */ /* 0x000fc8000bf01270 */
[----:B------:R-:W-:Y:S01]  /*3d40*/  USEL UR23, UR7, 0x1, !UP0 ;  /* 0x0000000107177887 */ /* 0x000fe2000c000000 */
[----:B--2---:R-:W-:Y:S02]  /*3d50*/  R2UR UR24, R2 ;  /* 0x00000000021872ca */ /* 0x004fe400000e0000 */
[----:B------:R-:W-:-:S13]  /*3d60*/  CS2R R2, SRZ ;  /* 0x0000000000027805 */ /* 0x000fda000001ff00 */
.L_x_87:
[C---:B------:R-:W-:Y:S02]  /*3d70*/  LEA R0, R8.reuse, UR8, 0x3 ;  /* 0x0000000808007c11 */ /* 0x040fe4000f8e18ff */
[----:B------:R-:W-:Y:S02]  /*3d80*/  SHF.L.U32 R4, R3, 0x1f, RZ ;  /* 0x0000001f03047819 */ /* 0x000fe400000006ff */
[----:B------:R-:W-:Y:S02]  /*3d90*/  LEA R5, R8, UR8, 0x4 ;  /* 0x0000000808057c11 */ /* 0x000fe4000f8e20ff */
[----:B------:R-:W1:Y:S02]  /*3da0*/  SYNCS.PHASECHK.TRANS64.TRYWAIT P0, [R0+URZ+0x150], R4 ;  /* 0x00015004000075a7 */ /* 0x000e6400080011ff */
[----:B-1-34-:R-:W-:Y:S05]  /*3db0*/  @!P0 BRA `(.L_x_80) ;  /* 0x0000006400f48947 */ /* 0x01afea0003800000 */
.L_x_204:
[----:B-1----:R-:W1:Y:S01]  /*3dc0*/  LDS.128 R4, [R5+0x1e0] ;  /* 0x0001e00005047984 */ /* 0x002e620000000c00 */
[----:B------:R-:W-:Y:S02]  /*3dd0*/  VIADD R0, R0, 0x160 ;  /* 0x0000016000007836 */ /* 0x000fe40000000000 */
[----:B------:R-:W-:Y:S01]  /*3de0*/  VIADD R8, R8, 0x1 ;  /* 0x0000000108087836 */ /* 0x000fe20000000000 */
[----:B------:R-:W-:Y:S01]  /*3df0*/  @!PT LDS RZ, [RZ] ;  /* 0x00000000fffff984 */ /* 0x000fe20000000800 */
[----:B------:R-:W-:Y:S01]  /*3e00*/  @!PT LDS RZ, [RZ] ;  /* 0x00000000fffff984 */ /* 0x000fe20000000800 */
[----:B------:R-:W-:Y:S01]  /*3e10*/  @!PT LDS RZ, [RZ] ;  /* 0x00000000fffff984 */ /* 0x000fe20000000800 */
[----:B------:R-:W-:Y:S01]  /*3e20*/  @!PT LDS RZ, [RZ] ;  /* 0x00000000fffff984 */ /* 0x000fe20000000800 */
[----:B------:R2:W-:Y:S06]  /*3e30*/  MEMBAR.ALL.CTA ;  /* 0x0000000000007992 */ /* 0x0005ec0000008000 */
[----:B--2---:R-:W2:Y:S01]  /*3e40*/  FENCE.VIEW.ASYNC.S ;  /* 0x00000000000073c6 */ /* 0x004ea20000000000 */
[----:B------:R-:W-:-:S04]  /*3e50*/  PRMT R0, RZ, 0x654, R0 ;  /* 0x00000654ff007816 */ /* 0x000fc80000000000 */
[----:B--2---:R2:W-:Y:S01]  /*3e60*/  SYNCS.ARRIVE.TRANS64.RED.A1T0 RZ, [R0+URZ], RZ ;  /* 0x000000ff00ff79a7 */ /* 0x0045e200081004ff */
[----:B-1----:R-:W-:Y:S01]  /*3e70*/  LOP3.LUT P1, RZ, R6, 0x1, RZ, 0xc0, !PT ;  /* 0x0000000106ff7812 */ /* 0x002fe2000782c0ff */
[----:B--2---:R-:W-:-:S12]  /*3e80*/  BRA.U UP2, `(.L_x_81) ;  /* 0x0000000102e07547 */ /* 0x004fd8000b800000 */
[----:B------:R-:W1:Y:S01]  /*3e90*/  LDCU UR6, c[0x0][0x38c] ;  /* 0x00007180ff0677ac */ /* 0x000e620008000800 */
[----:B------:R-:W-:Y:S02]  /*3ea0*/  PLOP3.LUT P2, PT, PT, PT, PT, 0x80, 0x8 ;  /* 0x000000000008781c */ /* 0x000fe40003f4f070 */
[----:B------:R-:W-:Y:S01]  /*3eb0*/  SHF.L.U32 R4, R9, 0x1f, RZ ;  /* 0x0000001f09047819 */ /* 0x000fe200000006ff */
[----:B------:R-:W-:Y:S02]  /*3ec0*/  ULEA UR10, UR22, UR8, 0x3 ;  /* 0x00000008160a7291 */ /* 0x000fe4000f8e18ff */
[----:B------:R-:W-:Y:S02]  /*3ed0*/  ULEA UR11, UR22, UR24, 0x7 ;  /* 0x00000018160b7291 */ /* 0x000fe4000f8e38ff */
[----:B-1----:R-:W-:-:S06]  /*3ee0*/  UISETP.GE.AND UP0, UPT, UR6, 0x1, UPT ;  /* 0x000000010600788c */ /* 0x002fcc000bf06270 */
[----:B------:R-:W-:-:S05]  /*3ef0*/  PLOP3.LUT P0, PT, PT, PT, UP0, 0x80, 0x8 ;  /* 0x000000000008781c */ /* 0x000fca0003f0f008 */
[----:B------:R-:W-:-:S08]  /*3f00*/  @UP0 ULEA UR6, UR21, UR8, 0x3 ;  /* 0x0000000815060291 */ /* 0x000fd0000f8e18ff */
[----:B------:R-:W-:-:S04]  /*3f10*/  @P0 SHF.L.U32 R0, R2, 0x1f, RZ ;  /* 0x0000001f02000819 */ /* 0x000fc800000006ff */
[----:B------:R1:W2:Y:S01]  /*3f20*/  @P0 SYNCS.PHASECHK.TRANS64.TRYWAIT P2, [UR6], R0 ;  /* 0x00000000ff0005a7 */ /* 0x0002a20008041106 */
[----:B------:R-:W3:Y:S02]  /*3f30*/  SYNCS.PHASECHK.TRANS64.TRYWAIT P0, [UR10+0x190], R4 ;  /* 0x00019004ff0075a7 */ /* 0x000ee4000800110a */
[----:B-123--:R-:W-:Y:S05]  /*3f40*/  @!P0 BRA `(.L_x_82) ;  /* 0x0000006400a48947 */ /* 0x00efea0003800000 */
.L_x_206:
[----:B------:R-:W-:Y:S01]  /*3f50*/  UMOV UR19, UR20 ;  /* 0x0000001400137c82 */ /* 0x000fe20008000000 */
[----:B------:R-:W-:Y:S05]  /*3f60*/  BRA.U !UP0, `(.L_x_83) ;  /* 0x0000000108987547 */ /* 0x000fea000b800000 */
[----:B------:R-:W-:Y:S02]  /*3f70*/  UIADD3 UR19, UPT, UPT, UR23, UR20, URZ ;  /* 0x0000001417137290 */ /* 0x000fe4000fffe0ff */
[----:B------:R-:W-:Y:S01]  /*3f80*/  UPLOP3.LUT UP3, UPT, UPT, UPT, UPT, 0x40, 0x4 ;  /* 0x000000000004789c */ /* 0x000fe20003f6e870 */
[----:B------:R-:W-:Y:S01]  /*3f90*/  UMOV UR18, UR7 ;  /* 0x0000000700127c82 */ /* 0x000fe20008000000 */
[----:B------:R-:W-:-:S09]  /*3fa0*/  UMOV UR17, UR21 ;  /* 0x0000001500117c82 */ /* 0x000fd20008000000 */
.L_x_86:
[----:B--2---:R-:W-:Y:S01]  /*3fb0*/  ULEA UR9, UR17, UR8, 0x3 ;  /* 0x0000000811097291 */ /* 0x004fe2000f8e18ff */
[----:B---3--:R-:W-:Y:S11]  /*3fc0*/  @P2 BRA `(.L_x_84) ;  /* 0x00000000000c2947 */ /* 0x008ff60003800000 */
[----:B-1----:R-:W-:Y:S04]  /*3fd0*/  SHF.L.U32 R4, R2, 0x1f, RZ ;  /* 0x0000001f02047819 */ /* 0x002fe800000006ff */
[----:B------:R-:W1:Y:S02]  /*3fe0*/  SYNCS.PHASECHK.TRANS64.TRYWAIT P0, [UR9], R4 ;  /* 0x00000004ff0075a7 */ /* 0x000e640008001109 */
[----:B-1----:R-:W-:Y:S05]  /*3ff0*/  @!P0 BRA `(.L_x_85) ;  /* 0x0000006400908947 */ /* 0x002fea0003800000 */
.L_x_84:
[----:B------:R-:W-:Y:S01]  /*4000*/  UISETP.NE.AND UP0, UPT, UR18, 0x1, UPT ;  /* 0x000000011200788c */ /* 0x000fe2000bf05270 */
[----:B------:R-:W-:Y:S01]  /*4010*/  PLOP3.LUT P2, PT, PT, PT, PT, 0x80, 0x8 ;  /* 0x000000000008781c */ /* 0x000fe20003f4f070 */
[----:B------:R-:W-:Y:S02]  /*4020*/  UIADD3 UR21, UPT, UPT, UR17, 0x1, URZ ;  /* 0x0000000111157890 */ /* 0x000fe4000fffe0ff */
[----:B------:R-:W-:Y:S02]  /*4030*/  ULEA UR30, UR17, UR15, 0x8 ;  /* 0x0000000f111e7291 */ /* 0x000fe4000f8e40ff */
[----:B------:R-:W-:Y:S01]  /*4040*/  UISETP.NE.AND UP1, UPT, UR21, 0x10, UPT ;  /* 0x000000101500788c */ /* 0x000fe2000bf25270 */
[----:B------:R-:W-:Y:S01]  /*4050*/  PLOP3.LUT P0, PT, PT, PT, UP0, 0x80, 0x8 ;  /* 0x000000000008781c */ /* 0x000fe20003f0f008 */
[----:B------:R-:W-:Y:S02]  /*4060*/  ULEA UR32, UR17, UR14, 0x9 ;  /* 0x0000000e11207291 */ /* 0x000fe4000f8e48ff */
[----:B------:R-:W-:Y:S02]  /*4070*/  USEL UR16, URZ, 0x1, UP1 ;  /* 0x00000001ff107887 */ /* 0x000fe40008800000 */
[----:B------:R-:W-:Y:S02]  /*4080*/  USEL UR21, UR21, URZ, UP1 ;  /* 0x000000ff15157287 */ /* 0x000fe40008800000 */
[----:B------:R-:W-:Y:S02]  /*4090*/  UIADD3 UR36, UPT, UPT, UR30, 0x2, URZ ;  /* 0x000000021e247890 */ /* 0x000fe4000fffe0ff */
[----:B------:R-:W-:Y:S01]  /*40a0*/  @UP0 ULEA UR6, UR21, UR8, 0x3 ;  /* 0x0000000815060291 */ /* 0x000fe2000f8e18ff */
[----:B------:R-:W-:Y:S01]  /*40b0*/  LOP3.LUT R2, R2, UR16, RZ, 0x3c, !PT ;  /* 0x0000001002027c12 */ /* 0x000fe2000f8e3cff */
[----:B------:R-:W-:Y:S02]  /*40c0*/  UIADD3 UR34, UPT, UPT, UR32, 0x2, URZ ;  /* 0x0000000220227890 */ /* 0x000fe4000fffe0ff */
[----:B------:R-:W-:Y:S01]  /*40d0*/  UIADD3 UR9, UPT, UPT, UR9, 0x80, URZ ;  /* 0x0000008009097890 */ /* 0x000fe2000fffe0ff */
[----:B-1----:R-:W-:Y:S01]  /*40e0*/  @P0 SHF.L.U32 R0, R2, 0x1f, RZ ;  /* 0x0000001f02000819 */ /* 0x002fe200000006ff */
[----:B------:R-:W-:Y:S01]  /*40f0*/  UMOV UR31, 0x80004020 ;  /* 0x80004020001f7882 */ /* 0x000fe20000000000 */
[----:B------:R-:W-:Y:S01]  /*4100*/  UMOV UR33, 0x80004020 ;  /* 0x8000402000217882 */ /* 0x000fe20000000000 */
[----:B------:R-:W-:Y:S01]  /*4110*/  UMOV UR37, 0x80004020 ;  /* 0x8000402000257882 */ /* 0x000fe20000000000 */
[----:B------:R2:W3:Y:S01]  /*4120*/  @P0 SYNCS.PHASECHK.TRANS64.TRYWAIT P2, [UR6], R0 ;  /* 0x00000000ff0005a7 */ /* 0x0004e20008041106 */
[----:B------:R-:W-:Y:S01]  /*4130*/  UIADD3 UR20, UPT, UPT, UR20, 0x1, URZ ;  /* 0x0000000114147890 */ /* 0x000fe2000fffe0ff */
[----:B------:R2:W-:Y:S01]  /*4140*/  UTCHMMA.2CTA gdesc[UR32], gdesc[UR30], tmem[UR11], tmem[UR28], idesc[UR29], UP3 ;  /* 0x00ff1c1e200075ea */ /* 0x0005e20009a0000b */
[----:B------:R-:W-:Y:S02]  /*4150*/  UIADD3 UR18, UPT, UPT, UR18, -0x1, URZ ;  /* 0xffffffff12127890 */ /* 0x000fe4000fffe0ff */
[----:B------:R-:W-:Y:S02]  /*4160*/  UISETP.NE.AND UP0, UPT, UR20, UR19, UPT ;  /* 0x000000131400728c */ /* 0x000fe4000bf05270 */
[----:B------:R-:W-:Y:S01]  /*4170*/  UPLOP3.LUT UP3, UPT, UPT, UPT, UPT, 0x80, 0x8 ;  /* 0x000000000008789c */ /* 0x000fe20003f6f070 */
[----:B------:R-:W-:Y:S01]  /*4180*/  UMOV UR35, 0x80004020 ;  /* 0x8000402000237882 */ /* 0x000fe20000000000 */
[----:B------:R-:W-:Y:S01]  /*4190*/  UMOV UR17, UR21 ;  /* 0x0000001500117c82 */ /* 0x000fe20008000000 */
[----:B------:R2:W-:Y:S01]  /*41a0*/  UTCHMMA.2CTA gdesc[UR34], gdesc[UR36], tmem[UR11], tmem[UR26], idesc[UR27], UPT ;  /* 0x00ff1a24220075ea */ /* 0x0005e2000ba0000b */
[----:B------:R2:W-:Y:S03]  /*41b0*/  UTCBAR.2CTA.MULTICAST [UR9], URZ, UR13 ;  /* 0x000000ff090073e9 */ /* 0x0005e6000820080d */
[----:B------:R-:W-:Y:S05]  /*41c0*/  BRA.U UP0, `(.L_x_86) ;  /* 0xfffffffd00787547 */ /* 0x000fea000b83ffff */
.L_x_83:
[----:B------:R-:W-:Y:S01]  /*41d0*/  UIADD3 UR10, UPT, UPT, UR10, 0x170, URZ ;  /* 0x000001700a0a7890 */ /* 0x000fe2000fffe0ff */
[----:B------:R-:W-:-:S08]  /*41e0*/  UMOV UR20, UR19 ;  /* 0x0000001300147c82 */ /* 0x000fd00008000000 */
[----:B------:R4:W-:Y:S01]  /*41f0*/  UTCBAR.2CTA.MULTICAST [UR10], URZ, UR12 ;  /* 0x000000ff0a0073e9 */ /* 0x0009e2000820080c */
[----:B------:R-:W-:Y:S02]  /*4200*/  NOP ;  /* 0x0000000000007918 */ /* 0x000fe40000000000 */
.L_x_81:
[----:B------:R-:W-:Y:S01]  /*4210*/  UIADD3 UR22, UPT, UPT, UR22, 0x1, URZ ;  /* 0x0000000116167890 */ /* 0x000fe2000fffe0ff */
[----:B------:R-:W-:-:S03]  /*4220*/  ISETP.NE.AND P0, PT, R8, 0x2, PT ;  /* 0x000000020800780c */ /* 0x000fc60003f05270 */
[----:B------:R-:W-:Y:S01]  /*4230*/  UISETP.NE.AND UP0, UPT, UR22, 0x4, UPT ;  /* 0x000000041600788c */ /* 0x000fe2000bf05270 */
[----:B-12---:R-:W-:Y:S02]  /*4240*/  SEL R0, RZ, 0x1, P0 ;  /* 0x00000001ff007807 */ /* 0x006fe40000000000 */
[----:B------:R-:W-:Y:S01]  /*4250*/  SEL R8, R8, RZ, P0 ;  /* 0x000000ff08087207 */ /* 0x000fe20000000000 */
[----:B------:R-:W-:Y:S01]  /*4260*/  USEL UR6, URZ, 0x1, UP0 ;  /* 0x00000001ff067887 */ /* 0x000fe20008000000 */
[----:B------:R-:W-:Y:S01]  /*4270*/  LOP3.LUT R3, R3, R0, RZ, 0x3c, !PT ;  /* 0x0000000003037212 */ /* 0x000fe200078e3cff */
[----:B------:R-:W-:-:S04]  /*4280*/  USEL UR22, UR22, URZ, UP0 ;  /* 0x000000ff16167287 */ /* 0x000fc80008000000 */
[----:B------:R-:W-:Y:S01]  /*4290*/  LOP3.LUT R9, R9, UR6, RZ, 0x3c, !PT ;  /* 0x0000000609097c12 */ /* 0x000fe2000f8e3cff */
[----:B------:R-:W-:Y:S07]  /*42a0*/  @P1 BRA `(.L_x_87) ;  /* 0xfffffff800b01947 */ /* 0x000fee000383ffff */
[----:B------:R-:W1:Y:S01]  /*42b0*/  S2UR UR6, SR_CgaCtaId ;  /* 0x00000000000679c3 */ /* 0x000e620000008800 */
[----:B------:R-:W-:Y:S01]  /*42c0*/  ELECT P0, URZ, PT ;  /* 0x0000000000ff782f */ /* 0x000fe20003800000 */
[----:B------:R-:W-:Y:S01]  /*42d0*/  HFMA2 R0, -RZ, RZ, 0, 5.9604644775390625e-08 ;  /* 0x00000001ff007431 */ /* 0x000fe200000001ff */
[----:B------:R-:W-:-:S05]  /*42e0*/  UMOV UR7, 0x40 ;  /* 0x0000004000077882 */ /* 0x000fca0000000000 */
[----:B------:R-:W-:Y:S01]  /*42f0*/  UVIRTCOUNT.DEALLOC.SMPOOL 0x80 ;  /* 0x000000800000784c */ /* 0x000fe20000000000 */
[----:B------:R-:W-:Y:S02]  /*4300*/  UISETP.NE.AND UP0, UPT, UR5, URZ, UPT ;  /* 0x000000ff0500728c */ /* 0x000fe4000bf05270 */
[----:B-1----:R-:W-:-:S09]  /*4310*/  ULEA UR6, UR6, UR7, 0x18 ;  /* 0x0000000706067291 */ /* 0x002fd2000f8ec0ff */
[----:B------:R1:W-:Y:S01]  /*4320*/  @P0 STS.U8 [UR6+0x1c], R0 ;  /* 0x00001c00ff000988 */ /* 0x0003e20008000006 */
[----:B------:R-:W-:Y:S05]  /*4330*/  BRA.U UP0, `(.L_x_88) ;  /* 0x0000000100a07547 */ /* 0x000fea000b800000 */
[----:B------:R-:W-:Y:S01]  /*4340*/  UIADD3 UR5, UPT, UPT, UR8, 0x190, URZ ;  /* 0x0000019008057890 */ /* 0x000fe2000fffe0ff */
[----:B------:R-:W-:-:S03]  /*4350*/  SHF.L.U32 R2, R9, 0x1f, RZ ;  /* 0x0000001f09027819 */ /* 0x000fc600000006ff */
[----:B------:R-:W-:-:S09]  /*4360*/  ULEA UR7, UR22, UR5, 0x3 ;  /* 0x0000000516077291 */ /* 0x000fd2000f8e18ff */
[----:B------:R-:W2:Y:S02]  /*4370*/  SYNCS.PHASECHK.TRANS64.TRYWAIT P0, [UR7], R2 ;  /* 0x00000002ff0075a7 */ /* 0x000ea40008001107 */
[----:B--2---:R-:W-:Y:S05]  /*4380*/  @!P0 BRA `(.L_x_89) ;  /* 0x0000006000c48947 */ /* 0x004fea0003800000 */
.L_x_209:
[----:B------:R-:W-:-:S04]  /*4390*/  UIADD3 UR9, UPT, UPT, UR22, 0x1, URZ ;  /* 0x0000000116097890 */ /* 0x000fc8000fffe0ff */
[----:B------:R-:W-:-:S04]  /*43a0*/  UISETP.NE.AND UP1, UPT, UR9, 0x4, UPT ;  /* 0x000000040900788c */ /* 0x000fc8000bf25270 */
[----:B----4-:R-:W-:Y:S02]  /*43b0*/  USEL UR10, URZ, 0x1, UP1 ;  /* 0x00000001ff0a7887 */ /* 0x010fe40008800000 */
[----:B------:R-:W-:-:S04]  /*43c0*/  USEL UR9, UR9, URZ, UP1 ;  /* 0x000000ff09097287 */ /* 0x000fc80008800000 */
[----:B------:R-:W-:Y:S01]  /*43d0*/  ULEA UR7, UR9, UR5, 0x3 ;  /* 0x0000000509077291 */ /* 0x000fe2000f8e18ff */
[----:B-1----:R-:W-:-:S04]  /*43e0*/  LOP3.LUT R2, R9, UR10, RZ, 0x3c, !PT ;  /* 0x0000000a09027c12 */ /* 0x002fc8000f8e3cff */
[----:B------:R-:W-:-:S04]  /*43f0*/  SHF.L.U32 R3, R2, 0x1f, RZ ;  /* 0x0000001f02037819 */ /* 0x000fc800000006ff */
[----:B------:R-:W1:Y:S02]  /*4400*/  SYNCS.PHASECHK.TRANS64.TRYWAIT P0, [UR7], R3 ;  /* 0x00000003ff0075a7 */ /* 0x000e640008001107 */
[----:B-1----:R-:W-:Y:S05]  /*4410*/  @!P0 BRA `(.L_x_90) ;  /* 0x0000006000b88947 */ /* 0x002fea0003800000 */
.L_x_211:
        /* <DEDUP_REMOVED lines=9> */
.L_x_213:
[----:B------:R-:W-:-:S04]  /*44b0*/  UIADD3 UR9, UPT, UPT, UR9, 0x1, URZ ;  /* 0x0000000109097890 */ /* 0x000fc8000fffe0ff */
[----:B------:R-:W-:-:S04]  /*44c0*/  UISETP.NE.AND UP1, UPT, UR9, 0x4, UPT ;  /* 0x000000040900788c */ /* 0x000fc8000bf25270 */
[----:B------:R-:W-:Y:S02]  /*44d0*/  USEL UR7, URZ, 0x1, UP1 ;  /* 0x00000001ff077887 */ /* 0x000fe40008800000 */
[----:B------:R-:W-:-:S04]  /*44e0*/  USEL UR9, UR9, URZ, UP1 ;  /* 0x000000ff09097287 */ /* 0x000fc80008800000 */
[----:B------:R-:W-:Y:S01]  /*44f0*/  ULEA UR9, UR9, UR5, 0x3 ;  /* 0x0000000509097291 */ /* 0x000fe2000f8e18ff */
[----:B------:R-:W-:-:S04]  /*4500*/  LOP3.LUT R2, R2, UR7, RZ, 0x3c, !PT ;  /* 0x0000000702027c12 */ /* 0x000fc8000f8e3cff */
[----:B------:R-:W-:Y:S01]  /*4510*/  SHF.L.U32 R2, R2, 0x1f, RZ ;  /* 0x0000001f02027819 */ /* 0x000fe200000006ff */
[----:B-1----:R-:W-:-:S04]  /*4520*/  IMAD.U32 R0, RZ, RZ, UR9 ;  /* 0x00000009ff007e24 */ /* 0x002fc8000f8e00ff */
[----:B------:R1:W2:Y:S03]  /*4530*/  SYNCS.PHASECHK.TRANS64.TRYWAIT P0, [R0+URZ], R2 ;  /* 0x00000002000075a7 */ /* 0x0002a600080011ff */
[----:B--2---:R-:W-:Y:S05]  /*4540*/  @!P0 NANOSLEEP.SYNCS 0x989680 ;  /* 0x009896800000895d */ /* 0x004fea0003900000 */
[----:B------:R-:W2:Y:S02]  /*4550*/  @!P0 SYNCS.PHASECHK.TRANS64 P0, [R0+URZ], R2 ;  /* 0x00000002000085a7 */ /* 0x000ea400080010ff */
[----:B--2---:R-:W-:Y:S05]  /*4560*/  @P0 BRA `(.L_x_92) ;  /* 0x0000000000200947 */ /* 0x004fea0003800000 */
.L_x_93:
[----:B--2---:R2:W4:Y:S02]  /*4570*/  SYNCS.PHASECHK.TRANS64.TRYWAIT P0, [R0+URZ], R2 ;  /* 0x00000002000075a7 */ /* 0x00452400080011ff */
[----:B----4-:R-:W-:Y:S05]  /*4580*/  @!P0 NANOSLEEP.SYNCS 0x989680 ;  /* 0x009896800000895d */ /* 0x010fea0003900000 */
[----:B------:R-:W4:Y:S02]  /*4590*/  @!P0 SYNCS.PHASECHK.TRANS64 P0, [R0+URZ], R2 ;  /* 0x00000002000085a7 */ /* 0x000f2400080010ff */
[----:B----4-:R-:W-:Y:S05]  /*45a0*/  @!P0 BRA `(.L_x_93) ;  /* 0xfffffffc00f08947 */ /* 0x010fea000383ffff */
[----:B------:R-:W-:Y:S05]  /*45b0*/  BRA `(.L_x_92) ;  /* 0x00000000000c7947 */ /* 0x000fea0003800000 */
.L_x_88:
[----:B------:R-:W-:-:S04]  /*45c0*/  UIADD3 UR5, UPT, UPT, UR8, 0x1d0, URZ ;  /* 0x000001d008057890 */ /* 0x000fc8000fffe0ff */
[----:B------:R-:W-:-:S09]  /*45d0*/  UPRMT UR5, UR4, 0x654, UR5 ;  /* 0x0000065404057896 */ /* 0x000fd20008000005 */
[----:B------:R-:W-:Y:S03]  /*45e0*/  SYNCS.ARRIVE.TRANS64.RED.A1T0 RZ, [UR5], RZ ;  /* 0x000000ffffff79a7 */ /* 0x000fe60008100405 */
.L_x_92:
[----:B-12---:R-:W-:Y:S01]  /*45f0*/  SHF.L.U32 R2, RZ, 0x1f, RZ ;  /* 0x0000001fff027819 */ /* 0x006fe200000006ff */
[----:B------:R-:W-:Y:S01]  /*4600*/  UIADD3 UR5, UPT, UPT, UR8, 0x1d0, URZ ;  /* 0x000001d008057890 */ /* 0x000fe2000fffe0ff */
[----:B------:R-:W-:Y:S02]  /*4610*/  PLOP3.LUT P0, PT, PT, PT, UP0, 0x80, 0x8 ;  /* 0x000000000008781c */ /* 0x000fe40003f0f008 */
[----:B------:R-:W1:Y:S02]  /*4620*/  SYNCS.PHASECHK.TRANS64.TRYWAIT P1, [UR8+0x1d0], R2 ;  /* 0x0001d002ff0075a7 */ /* 0x000e640008021108 */
[----:B-1----:R-:W-:Y:S09]  /*4630*/  @!P1 BRA `(.L_x_94) ;  /* 0x0000006000609947 */ /* 0x002ff20003800000 */
.L_x_215:
[----:B------:R-:W-:Y:S01]  /*4640*/  @!UP0 UPRMT UR5, UR4, 0x654, UR5 ;  /* 0x0000065404058896 */ /* 0x000fe20008000005 */
[----:B------:R-:W-:Y:S02]  /*4650*/  UMOV UR8, 0xffff ;  /* 0x0000ffff00087882 */ /* 0x000fe40000000000 */
[----:B------:R-:W-:-:S06]  /*4660*/  UMOV UR4, 0x1 ;  /* 0x0000000100047882 */ /* 0x000fcc0000000000 */
[----:B------:R-:W-:Y:S01]  /*4670*/  @!P0 SYNCS.ARRIVE.TRANS64.RED.A1T0 RZ, [UR5], RZ ;  /* 0x000000ffffff89a7 */ /* 0x000fe20008100405 */
[----:B------:R-:W-:Y:S01]  /*4680*/  NOP ;  /* 0x0000000000007918 */ /* 0x000fe20000000000 */
[----:B-1----:R-:W1:Y:S01]  /*4690*/  LDS R0, [UR6+0x14] ;  /* 0x00001406ff007984 */ /* 0x002e620008000800 */
[----:B------:R-:W-:-:S04]  /*46a0*/  ULOP3.LUT UR5, UR24, 0xffff, URZ, 0xc0, !UPT ;  /* 0x0000ffff18057892 */ /* 0x000fc8000f8ec0ff */
[----:B------:R-:W-:-:S04]  /*46b0*/  USHF.R.U32.HI UR5, URZ, 0x5, UR5 ;  /* 0x00000005ff057899 */ /* 0x000fc80008011605 */
[----:B------:R-:W-:Y:S02]  /*46c0*/  USHF.L.U32 UR8, UR8, UR5, URZ ;  /* 0x0000000508087299 */ /* 0x000fe400080006ff */
[----:B------:R-:W-:-:S04]  /*46d0*/  USHF.L.U32 UR4, UR4, UR5, URZ ;  /* 0x0000000504047299 */ /* 0x000fc800080006ff */
[----:B-1----:R-:W-:-:S04]  /*46e0*/  LOP3.LUT R0, R0, UR8, RZ, 0xc0, !PT ;  /* 0x0000000800007c12 */ /* 0x002fc8000f8ec0ff */
[----:B------:R-:W-:-:S13]  /*46f0*/  ISETP.NE.AND P0, PT, R0, UR8, PT ;  /* 0x0000000800007c0c */ /* 0x000fda000bf05270 */
[----:B------:R-:W-:Y:S05]  /*4700*/  @P0 BRA `(.L_x_95) ;  /* 0x0000000000580947 */ /* 0x000fea0003800000 */
[----:B------:R-:W1:Y:S02]  /*4710*/  LDS R0, [UR6+0x18] ;  /* 0x00001806ff007984 */ /* 0x000e640008000800 */
[----:B-1----:R-:W-:-:S04]  /*4720*/  LOP3.LUT R0, R0, UR4, RZ, 0xc0, !PT ;  /* 0x0000000400007c12 */ /* 0x002fc8000f8ec0ff */
[----:B------:R-:W-:-:S13]  /*4730*/  ISETP.NE.AND P0, PT, R0, UR4, PT ;  /* 0x0000000400007c0c */ /* 0x000fda000bf05270 */
[----:B------:R-:W-:Y:S05]  /*4740*/  @P0 BRA `(.L_x_96) ;  /* 0x00000000003c0947 */ /* 0x000fea0003800000 */
[----:B------:R-:W1:Y:S01]  /*4750*/  S2R R2, SR_LANEID ;  /* 0x0000000000027919 */ /* 0x000e620000000000 */
[----:B------:R-:W-:Y:S01]  /*4760*/  ULOP3.LUT UR8, URZ, UR8, URZ, 0x33, !UPT ;  /* 0x00000008ff087292 */ /* 0x000fe2000f8e33ff */
[----:B------:R-:W-:Y:S02]  /*4770*/  VOTEU.ANY UR7, UPT, PT ;  /* 0x0000000000077886 */ /* 0x000fe400038e0100 */
[----:B------:R-:W-:-:S03]  /*4780*/  UFLO.U32 UR7, UR7 ;  /* 0x00000007000772bd */ /* 0x000fc600080e0000 */
[----:B------:R-:W-:-:S04]  /*4790*/  IMAD.U32 R0, RZ, RZ, UR8 ;  /* 0x00000008ff007e24 */ /* 0x000fc8000f8e00ff */
[----:B------:R2:W3:Y:S02]  /*47a0*/  REDUX UR5, R0 ;  /* 0x00000000000573c4 */ /* 0x0004e40000000000 */
[----:B------:R1:W-:Y:S02]  /*47b0*/  UTCATOMSWS.AND URZ, UR8 ;  /* 0x0000000800ff79e3 */ /* 0x0003e40008000000 */
[----:B-1----:R-:W-:Y:S02]  /*47c0*/  ISETP.EQ.U32.AND P0, PT, R2, UR7, PT ;  /* 0x0000000702007c0c */ /* 0x002fe4000bf02070 */
[----:B--2---:R-:W-:Y:S02]  /*47d0*/  LOP3.LUT R0, RZ, UR4, RZ, 0x33, !PT ;  /* 0x00000004ff007c12 */ /* 0x004fe4000f8e33ff */
[----:B---3--:R-:W-:Y:S02]  /*47e0*/  MOV R2, UR5 ;  /* 0x0000000500027c02 */ /* 0x008fe40008000f00 */
[----:B------:R-:W1:Y:S07]  /*47f0*/  REDUX UR4, R0 ;  /* 0x00000000000473c4 */ /* 0x000e6e0000000000 */
[----:B------:R2:W-:Y:S01]  /*4800*/  @P0 ATOMS.AND RZ, [UR6+0x14], R2 ;  /* 0x00001402ffff098c */ /* 0x0005e2000a800006 */
[----:B-1----:R-:W-:-:S05]  /*4810*/  IMAD.U32 R0, RZ, RZ, UR4 ;  /* 0x00000004ff007e24 */ /* 0x002fca000f8e00ff */
[----:B------:R2:W-:Y:S01]  /*4820*/  @P0 ATOMS.AND RZ, [UR6+0x18], R0 ;  /* 0x00001800ffff098c */ /* 0x0005e2000a800006 */
[----:B------:R-:W-:Y:S05]  /*4830*/  BRA `(.L_x_97) ;  /* 0x0000000000147947 */ /* 0x000fea0003800000 */
.L_x_96:
[----:B------:R-:W-:Y:S02]  /*4840*/  MOV R2, 0x4860 ;  /* 0x0000486000027802 */ /* 0x000fe40000000f00 */
[----:B---345:R-:W-:Y:S05]  /*4850*/  CALL.REL.NOINC `($__internal_0_$__cuda_sm10x_tcgen05_guardrail_trap_col_being_dealloced_not_returned_by_alloc) ;  /* 0x0000006400407944 */ /* 0x038fea0003c00000 */
[----:B------:R-:W-:Y:S05]  /*4860*/  BRA `(.L_x_97) ;  /* 0x0000000000087947 */ /* 0x000fea0003800000 */
.L_x_95:
[----:B------:R-:W-:Y:S02]  /*4870*/  MOV R2, 0x4890 ;  /* 0x0000489000027802 */ /* 0x000fe40000000f00 */
[----:B---345:R-:W-:Y:S05]  /*4880*/  CALL.REL.NOINC `($__internal_2_$__cuda_sm10x_tcgen05_guardrail_trap_unallocated_columns_being_dealloced) ;  /* 0x00000064004c7944 */ /* 0x038fea0003c00000 */
.L_x_97:
[----:B------:R-:W-:Y:S01]  /*4890*/  NOP ;  /* 0x0000000000007918 */ /* 0x000fe20000000000 */
[----:B----4-:R-:W-:Y:S05]  /*48a0*/  EXIT ;  /* 0x000000000000794d */ /* 0x010fea0003800000 */
.L_x_68:
[----:B------:R-:W-:-:S09]  /*48b0*/  UISETP.NE.OR UP5, UPT, UR10, 0x3, !UP5 ;  /* 0x000000030a00788c */ /* 0x000fd2000efa5670 */
[----:B------:R-:W-:Y:S05]  /*48c0*/  BRA.U UP5, `(.L_x_98) ;  /* 0x0000001105087547 */ /* 0x000fea000b800000 */
[----:B------:R-:W1:Y:S01]  /*48d0*/  LDC R0, c[0x0][0xb30] ;  /* 0x0002cc00ff007b82 */ /* 0x000e620000000800 */
[----:B------:R-:W2:Y:S01]  /*48e0*/  LDCU.64 UR8, c[0x0][0x888] ;  /* 0x00011100ff0877ac */ /* 0x000ea20008000a00 */
[----:B------:R-:W-:Y:S02]  /*48f0*/  HFMA2 R27, -RZ, RZ, 0, 0 ;  /* 0x00000000ff1b7431 */ /* 0x000fe400000001ff */
[----:B------:R-:W-:Y:S01]  /*4900*/  IMAD.MOV.U32 R29, RZ, RZ, 0x1 ;  /* 0x00000001ff1d7424 */ /* 0x000fe200078e00ff */
[----:B------:R-:W-:Y:S01]  /*4910*/  MOV R25, 0x2000 ;  /* 0x0000200000197802 */ /* 0x000fe20000000f00 */
[----:B------:R-:W3:Y:S01]  /*4920*/  LDCU.64 UR4, c[0x0][0x890] ;  /* 0x00011200ff0477ac */ /* 0x000ee20008000a00 */
[----:B------:R-:W-:Y:S01]  /*4930*/  IMAD.MOV.U32 R28, RZ, RZ, RZ ;  /* 0x000000ffff1c7224 */ /* 0x000fe200078e00ff */
[----:B------:R-:W4:Y:S01]  /*4940*/  LDC R24, c[0x0][0x370] ;  /* 0x0000dc00ff187b82 */ /* 0x000f220000000800 */
[----:B------:R-:W-:Y:S01]  /*4950*/  UMOV UR7, 0x400 ;  /* 0x0000040000077882 */ /* 0x000fe20000000000 */
[----:B------:R-:W-:-:S02]  /*4960*/  UPLOP3.LUT UP1, UPT, UPT, UPT, UPT, 0x40, 0x4 ;  /* 0x000000000004789c */ /* 0x000fc40003f2e870 */
[----:B------:R-:W-:-:S04]  /*4970*/  ULEA UR7, UR37, UR7, 0x18 ;  /* 0x0000000725077291 */ /* 0x000fc8000f8ec0ff */
[----:B------:R-:W4:Y:S01]  /*4980*/  LDC R3, c[0x0][0xb0c] ;  /* 0x0002c300ff037b82 */ /* 0x000f220000000800 */
[----:B------:R-:W-:Y:S02]  /*4990*/  UIADD3 UR13, UPT, UPT, UR7, 0x118, URZ ;  /* 0x00000118070d7890 */ /* 0x000fe4000fffe0ff */
[----:B--2---:R-:W-:Y:S02]  /*49a0*/  UISETP.NE.U32.AND UP2, UPT, UR8, URZ, UPT ;  /* 0x000000ff0800728c */ /* 0x004fe4000bf45070 */
[----:B------:R-:W-:Y:S02]  /*49b0*/  UIADD3 UR33, UPT, UPT, UR7, 0x100, URZ ;  /* 0x0000010007217890 */ /* 0x000fe4000fffe0ff */
[----:B---3--:R-:W-:Y:S01]  /*49c0*/  UISETP.NE.U32.AND UP3, UPT, UR4, URZ, UPT ;  /* 0x000000ff0400728c */ /* 0x008fe2000bf65070 */
[----:B------:R-:W2:Y:S01]  /*49d0*/  LDC R18, c[0x0][0xb20] ;  /* 0x0002c800ff127b82 */ /* 0x000ea20000000800 */
[----:B-1----:R-:W-:Y:S01]  /*49e0*/  ISETP.NE.AND P1, PT, R0, 0x1, PT ;  /* 0x000000010000780c */ /* 0x002fe20003f25270 */
[----:B------:R-:W-:-:S02]  /*49f0*/  UISETP.NE.AND.EX UP2, UPT, UR9, URZ, UPT, UP2 ;  /* 0x000000ff0900728c */ /* 0x000fc4000bf45320 */
[----:B------:R-:W-:Y:S02]  /*4a00*/  UIADD3 UR25, UPT, UPT, UR7, 0x108, URZ ;  /* 0x0000010807197890 */ /* 0x000fe4000fffe0ff */
[----:B------:R-:W-:Y:S02]  /*4a10*/  UIADD3 UR17, UPT, UPT, UR7, 0x110, URZ ;  /* 0x0000011007117890 */ /* 0x000fe4000fffe0ff */
[----:B------:R-:W1:Y:S01]  /*4a20*/  LDC.64 R30, c[0x0][0x348] ;  /* 0x0000d200ff1e7b82 */ /* 0x000e620000000a00 */
[----:B------:R-:W-:Y:S02]  /*4a30*/  UPRMT UR13, UR37, 0x654, UR13 ;  /* 0x00000654250d7896 */ /* 0x000fe4000800000d */
[----:B------:R-:W-:-:S05]  /*4a40*/  UISETP.NE.AND.EX UP3, UPT, UR5, URZ, UPT, UP3 ;  /* 0x000000ff0500728c */ /* 0x000fca000bf65330 */
[----:B------:R-:W3:Y:S08]  /*4a50*/  LDC.64 R16, c[0x0][0xb10] ;  /* 0x0002c400ff107b82 */ /* 0x000ef00000000a00 */
[----:B------:R-:W1:Y:S08]  /*4a60*/  LDC.64 R6, c[0x0][0xb18] ;  /* 0x0002c600ff067b82 */ /* 0x000e700000000a00 */
[----:B------:R-:W1:Y:S08]  /*4a70*/  LDC.64 R4, c[0x0][0xb28] ;  /* 0x0002ca00ff047b82 */ /* 0x000e700000000a00 */
[----:B--2-4-:R-:W1:Y:S02]  /*4a80*/  LDC R19, c[0x0][0x374] ;  /* 0x0000dd00ff137b82 */ /* 0x014e640000000800 */
.L_x_109:
[C---:B------:R-:W-:Y:S02]  /*4a90*/  LEA R0, R28.reuse, UR7, 0x3 ;  /* 0x000000071c007c11 */ /* 0x040fe4000f8e18ff */
[----:B------:R-:W-:Y:S02]  /*4aa0*/  SHF.L.U32 R2, R27, 0x1f, RZ ;  /* 0x0000001f1b027819 */ /* 0x000fe400000006ff */
[----:B------:R-:W-:Y:S02]  /*4ab0*/  LEA R20, R28, UR7, 0x4 ;  /* 0x000000071c147c11 */ /* 0x000fe4000f8e20ff */
[----:B--2---:R-:W2:Y:S02]  /*4ac0*/  SYNCS.PHASECHK.TRANS64.TRYWAIT P0, [R0+URZ+0x150], R2 ;  /* 0x00015002000075a7 */ /* 0x004ea400080011ff */
[----:B--2---:R-:W-:Y:S05]  /*4ad0*/  @!P0 BRA `(.L_x_99) ;  /* 0x0000005c00508947 */ /* 0x004fea0003800000 */
.L_x_216:
[----:B------:R-:W-:Y:S01]  /*4ae0*/  ISETP.GE.AND P0, PT, R40, 0x1, PT ;  /* 0x000000012800780c */ /* 0x000fe20003f06270 */
[----:B------:R-:W4:Y:S01]  /*4af0*/  LDS.128 R20, [R20+0x1e0] ;  /* 0x0001e00014147984 */ /* 0x000f220000000c00 */
[----:B--2---:R-:W-:Y:S01]  /*4b00*/  VIADD R0, R0, 0x160 ;  /* 0x0000016000007836 */ /* 0x004fe20000000000 */
[----:B------:R-:W-:Y:S01]  /*4b10*/  @!PT LDS RZ, [RZ] ;  /* 0x00000000fffff984 */ /* 0x000fe20000000800 */
[----:B------:R-:W-:Y:S01]  /*4b20*/  @!PT LDS RZ, [RZ] ;  /* 0x00000000fffff984 */ /* 0x000fe20000000800 */
[----:B------:R-:W-:Y:S01]  /*4b30*/  @!PT LDS RZ, [RZ] ;  /* 0x00000000fffff984 */ /* 0x000fe20000000800 */
[----:B------:R-:W-:Y:S01]  /*4b40*/  @!PT LDS RZ, [RZ] ;  /* 0x00000000fffff984 */ /* 0x000fe20000000800 */
[----:B------:R2:W-:Y:S06]  /*4b50*/  MEMBAR.ALL.CTA ;  /* 0x0000000000007992 */ /* 0x0005ec0000008000 */
[----:B--2---:R-:W2:Y:S01]  /*4b60*/  FENCE.VIEW.ASYNC.S ;  /* 0x00000000000073c6 */ /* 0x004ea20000000000 */
[----:B------:R-:W-:Y:S04]  /*4b70*/  PRMT R0, RZ, 0x654, R0 ;  /* 0x00000654ff007816 */ /* 0x000fe80000000000 */
[----:B--2---:R2:W-:Y:S01]  /*4b80*/  SYNCS.ARRIVE.TRANS64.RED.A1T0 RZ, [R0+URZ], RZ ;  /* 0x000000ff00ff79a7 */ /* 0x0045e200081004ff */
[----:B----4-:R-:W-:Y:S11]  /*4b90*/  LOP3.LUT P3, RZ, R22, 0x1, RZ, 0xc0, !PT ;  /* 0x0000000116ff7812 */ /* 0x010ff6000786c0ff */
[----:B------:R-:W-:Y:S02]  /*4ba0*/  @!UPT UIADD3 URZ, UPT, UPT, URZ, URZ, URZ ;  /* 0x000000fffffff290 */ /* 0x000fe4000fffe0ff */
[----:B------:R-:W-:Y:S02]  /*4bb0*/  @P3 MOV R11, R20 ;  /* 0x00000014000b3202 */ /* 0x000fe40000000f00 */
[----:B------:R-:W-:Y:S01]  /*4bc0*/  @P3 LOP3.LUT R10, R21, 0xffff, RZ, 0xc0, !PT ;  /* 0x0000ffff150a3812 */ /* 0x000fe200078ec0ff */
[----:B--2---:R-:W-:Y:S06]  /*4bd0*/  @!P0 BRA `(.L_x_100) ;  /* 0x0000000000a48947 */ /* 0x004fec0003800000 */
[-C--:B-1----:R-:W-:Y:S01]  /*4be0*/  IMAD.HI.U32 R0, R19, R7.reuse, RZ ;  /* 0x0000000713007227 */ /* 0x082fe200078e00ff */
[----:B------:R-:W-:Y:S02]  /*4bf0*/  ISETP.NE.AND P0, PT, R6, 0x1, PT ;  /* 0x000000010600780c */ /* 0x000fe40003f05270 */
[----:B------:R-:W-:Y:S01]  /*4c00*/  ISETP.NE.AND P2, PT, R40, 0x1, PT ;  /* 0x000000012800780c */ /* 0x000fe20003f45270 */
[----:B---3--:R-:W-:Y:S01]  /*4c10*/  IMAD.HI.U32 R9, R24, R16, RZ ;  /* 0x0000001018097227 */ /* 0x008fe200078e00ff */
[----:B------:R-:W-:Y:S02]  /*4c20*/  SHF.R.U32.HI R0, RZ, R18, R0 ;  /* 0x00000012ff007219 */ /* 0x000fe40000011600 */
[----:B------:R-:W-:Y:S01]  /*4c30*/  ISETP.NE.AND P4, PT, R3, 0x1, PT ;  /* 0x000000010300780c */ /* 0x000fe20003f85270 */
[----:B------:R-:W-:Y:S01]  /*4c40*/  IMAD.HI.U32 R13, R10, R7, RZ ;  /* 0x000000070a0d7227 */ /* 0x000fe200078e00ff */
[----:B------:R-:W-:Y:S02]  /*4c50*/  SHF.R.U32.HI R9, RZ, R17, R9 ;  /* 0x00000011ff097219 */ /* 0x000fe40000011609 */
[----:B------:R-:W-:Y:S01]  /*4c60*/  SEL R0, R19, R0, !P0 ;  /* 0x0000000013007207 */ /* 0x000fe20004000000 */
[----:B------:R-:W-:Y:S01]  /*4c70*/  IMAD.HI.U32 R12, R11, R16, RZ ;  /* 0x000000100b0c7227 */ /* 0x000fe200078e00ff */
[----:B------:R-:W-:Y:S03]  /*4c80*/  SEL R9, R24, R9, !P4 ;  /* 0x0000000918097207 */ /* 0x000fe60006000000 */
[-C--:B------:R-:W-:Y:S01]  /*4c90*/  IMAD.HI.U32 R8, R0, R4.reuse, RZ ;  /* 0x0000000400087227 */ /* 0x080fe200078e00ff */
[----:B------:R-:W-:Y:S03]  /*4ca0*/  SHF.R.U32.HI R12, RZ, R17, R12 ;  /* 0x00000011ff0c7219 */ /* 0x000fe6000001160c */
[----:B------:R-:W-:Y:S01]  /*4cb0*/  IMAD.HI.U32 R2, R9, R4, RZ ;  /* 0x0000000409027227 */ /* 0x000fe200078e00ff */
[-C--:B------:R-:W-:Y:S02]  /*4cc0*/  @P2 SHF.R.U32.HI R0, RZ, R5.reuse, R8 ;  /* 0x00000005ff002219 */ /* 0x080fe40000011608 */
[----:B------:R-:W-:Y:S02]  /*4cd0*/  SHF.R.U32.HI R8, RZ, R18, R13 ;  /* 0x00000012ff087219 */ /* 0x000fe4000001160d */
[----:B------:R-:W-:Y:S01]  /*4ce0*/  @P2 SHF.R.U32.HI R9, RZ, R5, R2 ;  /* 0x00000005ff092219 */ /* 0x000fe20000011602 */
[----:B------:R-:W-:Y:S01]  /*4cf0*/  IMAD R0, R40, R0, RZ ;  /* 0x0000000028007224 */ /* 0x000fe200078e02ff */
[----:B------:R-:W-:Y:S02]  /*4d00*/  SEL R8, R10, R8, !P0 ;  /* 0x000000080a087207 */ /* 0x000fe40004000000 */
[----:B------:R-:W-:Y:S01]  /*4d10*/  SEL R2, R11, R12, !P4 ;  /* 0x0000000c0b027207 */ /* 0x000fe20006000000 */
[----:B------:R-:W-:Y:S01]  /*4d20*/  IMAD R12, R40, R9, RZ ;  /* 0x00000009280c7224 */ /* 0x000fe200078e02ff */
[C---:B------:R-:W-:Y:S01]  /*4d30*/  ISETP.GE.AND P0, PT, R8.reuse, R0, PT ;  /* 0x000000000800720c */ /* 0x040fe20003f06270 */
[----:B------:R-:W-:Y:S03]  /*4d40*/  IMAD.HI.U32 R0, R8, R4, RZ ;  /* 0x0000000408007227 */ /* 0x000fe600078e00ff */
[----:B------:R-:W-:Y:S02]  /*4d50*/  ISETP.GE.OR P0, PT, R2, R12, P0 ;  /* 0x0000000c0200720c */ /* 0x000fe40000706670 */
[-C--:B------:R-:W-:Y:S04]  /*4d60*/  SHF.R.U32.HI R0, RZ, R5.reuse, R0 ;  /* 0x00000005ff007219 */ /* 0x080fe80000011600 */
[----:B------:R-:W-:Y:S05]  /*4d70*/  SEL R13, R8, R0, !P2 ;  /* 0x00000000080d7207 */ /* 0x000fea0005000000 */
[----:B------:R-:W-:Y:S02]  /*4d80*/  IMAD.MOV R12, RZ, RZ, -R13 ;  /* 0x000000ffff0c7224 */ /* 0x000fe400078e0a0d */
[----:B------:R-:W-:Y:S04]  /*4d90*/  @!P0 IMAD.HI.U32 R0, R2, R4, RZ ;  /* 0x0000000402008227 */ /* 0x000fe800078e00ff */
[----:B------:R-:W-:Y:S01]  /*4da0*/  IMAD R12, R40, R12, R8 ;  /* 0x0000000c280c7224 */ /* 0x000fe200078e0208 */
[----:B------:R-:W-:Y:S04]  /*4db0*/  @!P0 SHF.R.U32.HI R0, RZ, R5, R0 ;  /* 0x00000005ff008219 */ /* 0x000fe80000011600 */
[----:B------:R-:W-:Y:S04]  /*4dc0*/  @!P0 SEL R0, R2, R0, !P2 ;  /* 0x0000000002008207 */ /* 0x000fe80005000000 */
[----:B------:R-:W-:Y:S01]  /*4dd0*/  @!P0 IADD3 R13, PT, PT, R13, -R0, RZ ;  /* 0x800000000d0d8210 */ /* 0x000fe20007ffe0ff */
[----:B------:R-:W-:Y:S01]  /*4de0*/  @!P0 IMAD R0, R9, R12, R0 ;  /* 0x0000000c09008224 */ /* 0x000fe200078e0200 */
[----:B------:R-:W-:Y:S01]  /*4df0*/  IADD3 R9, PT, PT, -R8, RZ, RZ ;  /* 0x000000ff08097210 */ /* 0x000fe20007ffe1ff */
[--C-:B------:R-:W-:Y:S02]  /*4e00*/  IMAD.MOV R12, RZ, RZ, -R2.reuse ;  /* 0x000000ffff0c7224 */ /* 0x100fe400078e0a02 */
[----:B------:R-:W-:Y:S02]  /*4e10*/  @!P0 IMAD R8, R13, R40, R2 ;  /* 0x000000280d088224 */ /* 0x000fe400078e0202 */
[----:B------:R-:W-:Y:S02]  /*4e20*/  @!P0 IMAD.MOV.U32 R2, RZ, RZ, R0 ;  /* 0x000000ffff028224 */ /* 0x000fe400078e0000 */
[----:B------:R-:W-:Y:S02]  /*4e30*/  IMAD R11, R3, R12, R11 ;  /* 0x0000000c030b7224 */ /* 0x000fe400078e020b */
[----:B------:R-:W-:Y:S02]  /*4e40*/  IMAD R10, R6, R9, R10 ;  /* 0x00000009060a7224 */ /* 0x000fe400078e020a */
[----:B------:R-:W-:Y:S02]  /*4e50*/  IMAD R11, R2, R3, R11 ;  /* 0x00000003020b7224 */ /* 0x000fe400078e020b */
[----:B------:R-:W-:Y:S02]  /*4e60*/  IMAD R10, R8, R6, R10 ;  /* 0x00000006080a7224 */ /* 0x000fe400078e020a */
.L_x_100:
[----:B------:R-:W-:Y:S05]  /*4e70*/  BRA.U UP1, `(.L_x_101) ;  /* 0x0000000101107547 */ /* 0x000fea000b800000 */
[----:B------:R-:W-:Y:S04]  /*4e80*/  MOV R2, UR6 ;  /* 0x0000000600027c02 */ /* 0x000fe80008000f00 */
[----:B------:R-:W-:Y:S04]  /*4e90*/  SHF.L.U32 R2, R2, 0x1f, RZ ;  /* 0x0000001f02027819 */ /* 0x000fe800000006ff */
[----:B------:R-:W2:Y:S02]  /*4ea0*/  SYNCS.PHASECHK.TRANS64.TRYWAIT P0, [UR7+0x148], R2 ;  /* 0x00014802ff0075a7 */ /* 0x000ea40008001107 */
[----:B--2---:R-:W-:Y:S05]  /*4eb0*/  @!P0 BRA `(.L_x_102) ;  /* 0x00000058006c8947 */ /* 0x004fea0003800000 */
.L_x_101:
[----:B------:R-:W-:Y:S02]  /*4ec0*/  R2UR UR35, R14 ;  /* 0x000000000e2372ca */ /* 0x000fe400000e0000 */
[----:B------:R-:W-:Y:S02]  /*4ed0*/  R2UR UR34, R15 ;  /* 0x000000000f2272ca */ /* 0x000fe400000e0000 */
[----:B------:R-:W-:Y:S02]  /*4ee0*/  ISETP.NE.U32.AND P2, PT, RZ, UR4, PT ;  /* 0x00000004ff007c0c */ /* 0x000fe4000bf45070 */
[----:B------:R-:W-:Y:S02]  /*4ef0*/  SHF.L.U32 R14, R29, 0x1f, RZ ;  /* 0x0000001f1d0e7819 */ /* 0x000fe400000006ff */
[----:B------:R-:W-:Y:S05]  /*4f00*/  ISETP.NE.AND.EX P2, PT, RZ, UR5, PT, P2 ;  /* 0x00000005ff007c0c */ /* 0x000fea000bf45320 */
[----:B------:R-:W-:Y:S02]  /*4f10*/  USHF.L.U32 UR35, UR35, 0x7, URZ ;  /* 0x0000000723237899 */ /* 0x000fe400080006ff */
[----:B------:R-:W-:Y:S01]  /*4f20*/  USHF.L.U32 UR34, UR34, 0x7, URZ ;  /* 0x0000000722227899 */ /* 0x000fe200080006ff */
[----:B------:R-:W-:Y:S11]  /*4f30*/  BRA.U !UP3, `(.L_x_103) ;  /* 0x000000010b347547 */ /* 0x000ff6000b800000 */
[----:B------:R-:W-:Y:S01]  /*4f40*/  UPLOP3.LUT UP0, UPT, UPT, UPT, UP2, 0x80, 0x8 ;  /* 0x000000000008789c */ /* 0x000fe20003f0f020 */
[----:B--2---:R-:W-:Y:S02]  /*4f50*/  HFMA2 R0, -RZ, RZ, 0, 5.9604644775390625e-08 ;  /* 0x00000001ff007431 */ /* 0x004fe400000001ff */
[----:B------:R-:W-:Y:S03]  /*4f60*/  IMAD.MOV.U32 R92, RZ, RZ, 0x1 ;  /* 0x00000001ff5c7424 */ /* 0x000fe600078e00ff */
[----:B------:R-:W-:Y:S05]  /*4f70*/  PLOP3.LUT P0, PT, PT, PT, UP0, 0x80, 0x8 ;  /* 0x000000000008781c */ /* 0x000fea0003f0f008 */
[----:B------:R-:W2:Y:S01]  /*4f80*/  @UP0 LDCU.64 UR10, c[0x0][0x888] ;  /* 0x00011100ff0a07ac */ /* 0x000ea20008000a00 */
[----:B------:R-:W-:Y:S07]  /*4f90*/  @UP0 UIMAD UR8, UR36, UR4, URZ ;  /* 0x00000004240802a4 */ /* 0x000fee000f8e02ff */
[----:B------:R-:W-:Y:S01]  /*4fa0*/  @!P0 PRMT R92, R0, 0x7610, R92 ;  /* 0x00007610005c8816 */ /* 0x000fe2000000005c */
[----:B--2---:R-:W-:Y:S03]  /*4fb0*/  @UP0 UIMAD.WIDE UR10, UR8, 0x4, UR10 ;  /* 0x00000004080a08a5 */ /* 0x004fe6000f8e020a */
[----:B------:R-:W2:Y:S03]  /*4fc0*/  @!UP0 LDCU UR8, c[0x0][0x880] ;  /* 0x00011000ff0887ac */ /* 0x000ea60008000800 */
[----:B------:R-:W-:Y:S01]  /*4fd0*/  IMAD.U32 R8, RZ, RZ, UR10 ;  /* 0x0000000aff087e24 */ /* 0x000fe2000f8e00ff */
[----:B------:R-:W-:Y:S05]  /*4fe0*/  MOV R9, UR11 ;  /* 0x0000000b00097c02 */ /* 0x000fea0008000f00 */
[----:B-----5:R4:W5:Y:S02]  /*4ff0*/  @P0 LDG.E R49, desc[UR46][R8.64] ;  /* 0x0000002e08310981 */ /* 0x020964000c1e1900 */
[----:B--2-4-:R-:W-:Y:S07]  /*5000*/  @!P0 IMAD.U32 R49, RZ, RZ, UR8 ;  /* 0x00000008ff318e24 */ /* 0x014fee000f8e00ff */
.L_x_103:
[----:B-----5:R-:W-:Y:S01]  /*5010*/  @!P2 FSETP.EQ.AND P0, PT, R49, RZ, PT ;  /* 0x000000ff3100a20b */ /* 0x020fe20003f02000 */
[----:B------:R-:W-:Y:S01]  /*5020*/  @!UPT UIADD3 URZ, UPT, UPT, URZ, URZ, URZ ;  /* 0x000000fffffff290 */ /* 0x000fe2000fffe0ff */
[----:B------:R-:W-:Y:S11]  /*5030*/  @!P2 BRA `(.L_x_104) ;  /* 0x000000000014a947 */ /* 0x000ff60003800000 */
[----:B------:R-:W-:Y:S02]  /*5040*/  LOP3.LUT P2, RZ, R92, 0xff, RZ, 0xc0, !PT ;  /* 0x000000ff5cff7812 */ /* 0x000fe4000784c0ff */
[----:B------:R-:W-:Y:S04]  /*5050*/  PLOP3.LUT P0, PT, PT, PT, UP0, 0x80, 0x8 ;  /* 0x000000000008781c */ /* 0x000fe80003f0f008 */
[----:B------:R-:W-:Y:S07]  /*5060*/  PLOP3.LUT P0, PT, P0, PT, PT, 0x8, 0x80 ;  /* 0x000000000080781c */ /* 0x000fee000070e170 */
[----:B------:R-:W-:Y:S11]  /*5070*/  @P2 FSETP.EQ.AND P0, PT, R49, RZ, PT ;  /* 0x000000ff3100220b */ /* 0x000ff60003f02000 */
[----:B------:R-:W-:Y:S02]  /*5080*/  @!UPT UIADD3 URZ, UPT, UPT, URZ, URZ, URZ ;  /* 0x000000fffffff290 */ /* 0x000fe4000fffe0ff */
.L_x_104:
[----:B------:R-:W4:Y:S01]  /*5090*/  SYNCS.PHASECHK.TRANS64.TRYWAIT P2, [UR7+0x120], R14 ;  /* 0x0001200eff0075a7 */ /* 0x000f220008041107 */
[----:B------:R-:W-:Y:S04]  /*50a0*/  ELECT P4, URZ, PT ;  /* 0x0000000000ff782f */ /* 0x000fe80003880000 */
[----:B------:R-:W-:Y:S11]  /*50b0*/  PLOP3.LUT P4, PT, P0, P4, PT, 0xf2, 0x2f ;  /* 0x00000000002f781c */ /* 0x000ff60000789e72 */
[----:B------:R-:W-:Y:S02]  /*50c0*/  @!UPT UIADD3 URZ, UPT, UPT, URZ, URZ, URZ ;  /* 0x000000fffffff290 */ /* 0x000fe4000fffe0ff */
[----:B-1----:R-:W-:Y:S05]  /*50d0*/  @!P4 IADD3 R8, P0, PT, R30, 0x580, RZ ;  /* 0x000005801e08c810 */ /* 0x002fea0007f1e0ff */
[----:B--2---:R-:W-:Y:S01]  /*50e0*/  @!P4 IMAD.X R2, RZ, RZ, R31, P0 ;  /* 0x000000ffff02c224 */ /* 0x004fe200000e061f */
[----:B----4-:R-:W-:Y:S07]  /*50f0*/  @!P2 BRA `(.L_x_105) ;  /* 0x0000005400f4a947 */ /* 0x010fee0003800000 */
.L_x_219:
[----:B------:R-:W-:Y:S01]  /*5100*/  @!P4 R2UR UR8, R2 ;  /* 0x000000000208c2ca */ /* 0x000fe200000e0000 */
[----:B------:R-:W-:Y:S01]  /*5110*/  VOTEU.ALL UP1, P4 ;  /* 0x0000000000ff7886 */ /* 0x000fe20002020000 */
[----:B------:R-:W-:Y:S01]  /*5120*/  @!P4 R2UR UR9, R8 ;  /* 0x000000000809c2ca */ /* 0x000fe200000e0000 */
[----:B-1----:R-:W-:Y:S01]  /*5130*/  @!P4 IMAD.MOV.U32 R0, RZ, RZ, 0x2000 ;  /* 0x00002000ff00c424 */ /* 0x002fe200078e00ff */
[----:B------:R-:W-:Y:S01]  /*5140*/  UMOV UR10, 0x0 ;  /* 0x00000000000a7882 */ /* 0x000fe20000000000 */
[----:B------:R-:W-:Y:S01]  /*5150*/  UMOV UR11, 0x10000000 ;  /* 0x10000000000b7882 */ /* 0x000fe20000000000 */
[----:B------:R-:W-:Y:S01]  /*5160*/  @!UP1 UIADD3 UR32, UPT, UPT, UR7, 0x400, URZ ;  /* 0x0000040007209890 */ /* 0x000fe2000fffe0ff */
[----:B------:R-:W-:Y:S06]  /*5170*/  VOTEU.ALL UP1, P4 ;  /* 0x0000000000ff7886 */ /* 0x000fec0002020000 */
[----:B------:R-:W-:Y:S01]  /*5180*/  IMAD.U32 R9, RZ, RZ, UR8 ;  /* 0x00000008ff097e24 */ /* 0x000fe2000f8e00ff */
[----:B------:R-:W-:Y:S01]  /*5190*/  UPRMT UR8, UR37, 0x654, UR33 ;  /* 0x0000065425087896 */ /* 0x000fe20008000021 */
[----:B------:R-:W-:Y:S03]  /*51a0*/  IMAD.U32 R8, RZ, RZ, UR9 ;  /* 0x00000009ff087e24 */ /* 0x000fe6000f8e00ff */
[----:B------:R-:W-:Y:S02]  /*51b0*/  @!P4 R2UR UR15, R9 ;  /* 0x00000000090fc2ca */ /* 0x000fe400000e0000 */
[----:B------:R-:W-:Y:S02]  /*51c0*/  @!P4 R2UR UR14, R8 ;  /* 0x00000000080ec2ca */ /* 0x000fe400000e0000 */
[----:B------:R-:W-:Y:S05]  /*51d0*/  @!P4 IADD3 R8, P0, PT, R30, 0x580, RZ ;  /* 0x000005801e08c810 */ /* 0x000fea0007f1e0ff */
[----:B------:R-:W-:Y:S06]  /*51e0*/  @!P4 IMAD.X R2, RZ, RZ, R31, P0 ;  /* 0x000000ffff02c224 */ /* 0x000fec00000e061f */
[----:B------:R1:W-:Y:S01]  /*51f0*/  @!UP1 UTMALDG.3D [UR32], [UR14], desc[UR10] ;  /* 0x00000a200e0095b4 */ /* 0x0003e20008011000 */
[----:B------:R1:W-:Y:S01]  /*5200*/  @!P4 SYNCS.ARRIVE.TRANS64.RED.A0TR RZ, [UR7+0x100], R0 ;  /* 0x00010000ffffc9a7 */ /* 0x0003e20008300407 */
[----:B------:R-:W-:Y:S01]  /*5210*/  SYNCS.ARRIVE.TRANS64.RED.A1T0 RZ, [UR8], RZ ;  /* 0x000000ffffff79a7 */ /* 0x000fe20008100408 */
[----:B------:R-:W2:Y:S02]  /*5220*/  SYNCS.PHASECHK.TRANS64.TRYWAIT P2, [UR7+0x128], R14 ;  /* 0x0001280eff0075a7 */ /* 0x000ea40008041107 */
[----:B-12---:R-:W-:Y:S05]  /*5230*/  @!P2 BRA `(.L_x_106) ;  /* 0x0000005400bca947 */ /* 0x006fea0003800000 */
.L_x_221:
[----:B------:R-:W-:Y:S01]  /*5240*/  @!P4 R2UR UR8, R2 ;  /* 0x000000000208c2ca */ /* 0x000fe200000e0000 */
[----:B------:R-:W-:Y:S01]  /*5250*/  VOTEU.ALL UP1, P4 ;  /* 0x0000000000ff7886 */ /* 0x000fe20002020000 */
[----:B------:R-:W-:Y:S01]  /*5260*/  @!P4 R2UR UR9, R8 ;  /* 0x000000000809c2ca */ /* 0x000fe200000e0000 */
[----:B-1----:R-:W-:Y:S01]  /*5270*/  @!P4 IMAD.MOV.U32 R0, RZ, RZ, 0x2000 ;  /* 0x00002000ff00c424 */ /* 0x002fe200078e00ff */
[----:B------:R-:W-:Y:S01]  /*5280*/  UMOV UR10, 0x0 ;  /* 0x00000000000a7882 */ /* 0x000fe20000000000 */
[----:B------:R-:W-:Y:S01]  /*5290*/  UMOV UR11, 0x10000000 ;  /* 0x10000000000b7882 */ /* 0x000fe20000000000 */
[----:B------:R-:W-:Y:S02]  /*52a0*/  @!UP1 UIADD3 UR26, UPT, UPT, UR34, 0x20, URZ ;  /* 0x00000020221a9890 */ /* 0x000fe4000fffe0ff */
[----:B------:R-:W-:Y:S01]  /*52b0*/  @!UP1 UIADD3 UR24, UPT, UPT, UR7, 0x2400, URZ ;  /* 0x0000240007189890 */ /* 0x000fe2000fffe0ff */
[----:B------:R-:W-:Y:S01]  /*52c0*/  VOTEU.ALL UP1, P4 ;  /* 0x0000000000ff7886 */ /* 0x000fe20002020000 */
[----:B------:R-:W-:Y:S01]  /*52d0*/  UMOV UR27, UR35 ;  /* 0x00000023001b7c82 */ /* 0x000fe20008000000 */
[----:B------:R-:W-:Y:S02]  /*52e0*/  UMOV UR28, UR36 ;  /* 0x00000024001c7c82 */ /* 0x000fe40008000000 */
        /* <DEDUP_REMOVED lines=12> */
.L_x_223:
[----:B------:R-:W2:Y:S01]  /*53b0*/  LDC.64 R12, c[0x0][0xb18] ;  /* 0x0002c600ff0c7b82 */ /* 0x000ea20000000a00 */
[----:B------:R-:W-:Y:S01]  /*53c0*/  @!P4 R2UR UR8, R2 ;  /* 0x000000000208c2ca */ /* 0x000fe200000e0000 */
[----:B------:R-:W-:Y:S01]  /*53d0*/  VOTEU.ALL UP1, P4 ;  /* 0x0000000000ff7886 */ /* 0x000fe20002020000 */
[----:B------:R-:W-:Y:S01]  /*53e0*/  @!P4 R2UR UR9, R8 ;  /* 0x000000000809c2ca */ /* 0x000fe200000e0000 */
[----:B-1----:R-:W-:Y:S01]  /*53f0*/  @!P4 IMAD.MOV.U32 R0, RZ, RZ, 0x2000 ;  /* 0x00002000ff00c424 */ /* 0x002fe200078e00ff */
[----:B------:R-:W-:Y:S03]  /*5400*/  UMOV UR10, 0x0 ;  /* 0x00000000000a7882 */ /* 0x000fe60000000000 */
[----:B------:R-:W1:Y:S01]  /*5410*/  @!P1 LDC R2, c[0x0][0xb0c] ;  /* 0x0002c300ff029b82 */ /* 0x000e620000000800 */
[----:B------:R-:W-:Y:S01]  /*5420*/  @!UP1 UIADD3 UR18, UPT, UPT, UR34, 0x40, URZ ;  /* 0x0000004022129890 */ /* 0x000fe2000fffe0ff */
[----:B------:R-:W-:Y:S01]  /*5430*/  @P3 SHF.R.U32.HI R26, RZ, 0x10, R21 ;  /* 0x00000010ff1a3819 */ /* 0x000fe20000011615 */
[----:B------:R-:W-:Y:S01]  /*5440*/  @!UP1 UIADD3 UR16, UPT, UPT, UR7, 0x4400, URZ ;  /* 0x0000440007109890 */ /* 0x000fe2000fffe0ff */
[----:B------:R-:W-:Y:S01]  /*5450*/  VIADD R28, R28, 0x1 ;  /* 0x000000011c1c7836 */ /* 0x000fe20000000000 */
[----:B------:R-:W-:Y:S01]  /*5460*/  VOTEU.ALL UP1, P4 ;  /* 0x0000000000ff7886 */ /* 0x000fe20002020000 */
[----:B------:R-:W-:Y:S01]  /*5470*/  UMOV UR11, 0x10000000 ;  /* 0x10000000000b7882 */ /* 0x000fe20000000000 */
[----:B------:R-:W-:Y:S01]  /*5480*/  UMOV UR19, UR35 ;  /* 0x0000002300137c82 */ /* 0x000fe20008000000 */
[----:B------:R-:W-:Y:S01]  /*5490*/  IMAD.U32 R9, RZ, RZ, UR8 ;  /* 0x00000008ff097e24 */ /* 0x000fe2000f8e00ff */
[----:B------:R-:W-:Y:S01]  /*54a0*/  UMOV UR20, UR36 ;  /* 0x0000002400147c82 */ /* 0x000fe20008000000 */
[----:B------:R-:W-:Y:S01]  /*54b0*/  IMAD.U32 R8, RZ, RZ, UR9 ;  /* 0x00000009ff087e24 */ /* 0x000fe2000f8e00ff */
[----:B------:R-:W-:Y:S02]  /*54c0*/  UPRMT UR8, UR37, 0x654, UR17 ;  /* 0x0000065425087896 */ /* 0x000fe40008000011 */
[----:B------:R-:W-:Y:S02]  /*54d0*/  @!P4 R2UR UR15, R9 ;  /* 0x00000000090fc2ca */ /* 0x000fe400000e0000 */
[----:B------:R-:W-:Y:S02]  /*54e0*/  @!P4 R2UR UR14, R8 ;  /* 0x00000000080ec2ca */ /* 0x000fe400000e0000 */
[----:B------:R-:W4:Y:S11]  /*54f0*/  LDC.64 R8, c[0x0][0xb10] ;  /* 0x0002c400ff087b82 */ /* 0x000f360000000a00 */
[----:B------:R1:W-:Y:S01]  /*5500*/  @!UP1 UTMALDG.3D [UR16], [UR14], desc[UR10] ;  /* 0x00000a100e0095b4 */ /* 0x0003e20008011000 */
[----:B------:R5:W-:Y:S01]  /*5510*/  @!P4 SYNCS.ARRIVE.TRANS64.RED.A0TR RZ, [UR7+0x110], R0 ;  /* 0x00011000ffffc9a7 */ /* 0x000be20008300407 */
[C---:B----4-:R-:W-:Y:S01]  /*5520*/  @!P1 IMAD.HI.U32 R8, R11.reuse, R8, RZ ;  /* 0x000000080b089227 */ /* 0x050fe200078e00ff */
[----:B--2---:R-:W-:Y:S02]  /*5530*/  @!P1 ISETP.NE.AND P0, PT, R12, 0x1, PT ;  /* 0x000000010c00980c */ /* 0x004fe40003f05270 */
[----:B-1----:R-:W-:Y:S01]  /*5540*/  @!P1 ISETP.NE.AND P2, PT, R2, 0x1, PT ;  /* 0x000000010200980c */ /* 0x002fe20003f45270 */
[----:B------:R-:W-:Y:S01]  /*5550*/  SYNCS.ARRIVE.TRANS64.RED.A1T0 RZ, [UR8], RZ ;  /* 0x000000ffffff79a7 */ /* 0x000fe20008100408 */
[C---:B------:R-:W-:Y:S01]  /*5560*/  @!P1 IMAD.HI.U32 R13, R10.reuse, R13, RZ ;  /* 0x0000000d0a0d9227 */ /* 0x040fe200078e00ff */
[----:B------:R-:W-:Y:S04]  /*5570*/  @!P1 SHF.R.U32.HI R8, RZ, R9, R8 ;  /* 0x00000009ff089219 */ /* 0x000fe80000011608 */
[----:B------:R-:W-:Y:S01]  /*5580*/  @!P1 SEL R8, R11, R8, !P2 ;  /* 0x000000080b089207 */ /* 0x000fe20005000000 */
[----:B------:R-:W1:Y:S01]  /*5590*/  SYNCS.PHASECHK.TRANS64.TRYWAIT P5, [UR7+0x138], R14 ;  /* 0x0001380eff0075a7 */ /* 0x000e6200080a1107 */
[----:B-----5:R-:W2:Y:S02]  /*55a0*/  @!P1 LDC R0, c[0x0][0xb20] ;  /* 0x0002c800ff009b82 */ /* 0x020ea40000000800 */
[----:B--2---:R-:W-:Y:S04]  /*55b0*/  @!P1 SHF.R.U32.HI R0, RZ, R0, R13 ;  /* 0x00000000ff009219 */ /* 0x004fe8000001160d */
[----:B------:R-:W-:Y:S05]  /*55c0*/  @!P1 SEL R9, R10, R0, !P0 ;  /* 0x000000000a099207 */ /* 0x000fea0004000000 */
[----:B------:R-:W-:Y:S02]  /*55d0*/  @!P1 IMAD.IADD R0, R9, 0x1, -R8 ;  /* 0x0000000109009824 */ /* 0x000fe400078e0a08 */
[----:B------:R-:W-:Y:S02]  /*55e0*/  @!P1 IMAD.IADD R8, R8, 0x1, -R9 ;  /* 0x0000000108089824 */ /* 0x000fe400078e0a09 */
[----:B------:R-:W-:Y:S02]  /*55f0*/  @!P1 IMAD R11, R0, R2, R11 ;  /* 0x00000002000b9224 */ /* 0x000fe400078e020b */
[----:B------:R-:W-:Y:S01]  /*5600*/  @!P1 IMAD R10, R8, R12, R10 ;  /* 0x0000000c080a9224 */ /* 0x000fe200078e020a */
[----:B-1----:R-:W-:Y:S06]  /*5610*/  @!P5 BRA `(.L_x_108) ;  /* 0x0000005000f4d947 */ /* 0x002fec0003800000 */
.L_x_225:
[----:B------:R-:W-:Y:S01]  /*5620*/  @!P4 IADD3 R2, P0, PT, R30, 0x580, RZ ;  /* 0x000005801e02c810 */ /* 0x000fe20007f1e0ff */
[----:B------:R-:W-:Y:S01]  /*5630*/  VOTEU.ALL UP1, P4 ;  /* 0x0000000000ff7886 */ /* 0x000fe20002020000 */
[----:B------:R-:W-:Y:S01]  /*5640*/  UMOV UR18, 0x0 ;  /* 0x0000000000127882 */ /* 0x000fe20000000000 */
[----:B------:R-:W-:Y:S01]  /*5650*/  UMOV UR19, 0x10000000 ;  /* 0x1000000000137882 */ /* 0x000fe20000000000 */
[----:B------:R-:W-:Y:S01]  /*5660*/  @!P4 R2UR UR9, R2 ;  /* 0x000000000209c2ca */ /* 0x000fe200000e0000 */
[----:B-1----:R-:W-:Y:S01]  /*5670*/  @!P4 IMAD.X R0, RZ, RZ, R31, P0 ;  /* 0x000000ffff00c224 */ /* 0x002fe200000e061f */
[----:B------:R-:W-:Y:S01]  /*5680*/  @!UP1 UIADD3 UR10, UPT, UPT, UR34, 0x60, URZ ;  /* 0x00000060220a9890 */ /* 0x000fe2000fffe0ff */
[----:B------:R-:W-:Y:S01]  /*5690*/  ISETP.NE.AND P0, PT, R28, 0x2, PT ;  /* 0x000000021c00780c */ /* 0x000fe20003f05270 */
[----:B------:R-:W-:Y:S01]  /*56a0*/  UMOV UR11, UR35 ;  /* 0x00000023000b7c82 */ /* 0x000fe20008000000 */
[----:B------:R-:W-:Y:S01]  /*56b0*/  UMOV UR12, UR36 ;  /* 0x00000024000c7c82 */ /* 0x000fe20008000000 */
[----:B------:R-:W-:Y:S01]  /*56c0*/  @!P4 R2UR UR8, R0 ;  /* 0x000000000008c2ca */ /* 0x000fe200000e0000 */
[----:B------:R-:W-:Y:S01]  /*56d0*/  IMAD.IADD R15, R10, 0x1, R90 ;  /* 0x000000010a0f7824 */ /* 0x000fe200078e025a */
[----:B------:R-:W-:Y:S01]  /*56e0*/  @P3 R2UR UR36, R26 ;  /* 0x000000001a2432ca */ /* 0x000fe200000e0000 */
[----:B------:R-:W-:Y:S01]  /*56f0*/  IMAD.IADD R14, R11, 0x1, R91 ;  /* 0x000000010b0e7824 */ /* 0x000fe200078e025b */
[----:B------:R-:W-:Y:S02]  /*5700*/  SEL R0, RZ, 0x1, P0 ;  /* 0x00000001ff007807 */ /* 0x000fe40000000000 */
[----:B------:R-:W-:Y:S01]  /*5710*/  LOP3.LUT R29, R29, 0x1, RZ, 0x3c, !PT ;  /* 0x000000011d1d7812 */ /* 0x000fe200078e3cff */
[----:B------:R-:W-:Y:S01]  /*5720*/  IMAD.U32 R8, RZ, RZ, UR9 ;  /* 0x00000009ff087e24 */ /* 0x000fe2000f8e00ff */
[----:B------:R-:W-:Y:S01]  /*5730*/  @!UP1 UIADD3 UR9, UPT, UPT, UR7, 0x118, URZ ;  /* 0x0000011807099890 */ /* 0x000fe2000fffe0ff */
[----:B------:R-:W-:Y:S02]  /*5740*/  LOP3.LUT R27, R27, R0, RZ, 0x3c, !PT ;  /* 0x000000001b1b7212 */ /* 0x000fe400078e3cff */
[----:B------:R-:W-:Y:S02]  /*5750*/  SEL R28, R28, RZ, P0 ;  /* 0x000000ff1c1c7207 */ /* 0x000fe40000000000 */
[----:B------:R-:W-:Y:S01]  /*5760*/  IMAD.U32 R9, RZ, RZ, UR8 ;  /* 0x00000008ff097e24 */ /* 0x000fe2000f8e00ff */
[----:B------:R-:W-:Y:S01]  /*5770*/  @!P4 R2UR UR14, R8 ;  /* 0x00000000080ec2ca */ /* 0x000fe200000e0000 */
[----:B------:R-:W-:Y:S01]  /*5780*/  @!UP1 UIADD3 UR8, UPT, UPT, UR7, 0x6400, URZ ;  /* 0x0000640007089890 */ /* 0x000fe2000fffe0ff */
[----:B------:R-:W-:Y:S02]  /*5790*/  VOTEU.ALL UP1, P4 ;  /* 0x0000000000ff7886 */ /* 0x000fe40002020000 */
[----:B------:R-:W-:Y:S11]  /*57a0*/  @!P4 R2UR UR15, R9 ;  /* 0x00000000090fc2ca */ /* 0x000ff600000e0000 */
[----:B------:R-:W-:Y:S02]  /*57b0*/  @!UPT UIADD3 URZ, UPT, UPT, URZ, URZ, URZ ;  /* 0x000000fffffff290 */ /* 0x000fe4000fffe0ff */
[----:B------:R2:W-:Y:S01]  /*57c0*/  @!UP1 UTMALDG.3D [UR8], [UR14], desc[UR18] ;  /* 0x000012080e0095b4 */ /* 0x0005e20008011000 */
[----:B------:R2:W-:Y:S01]  /*57d0*/  @!P4 SYNCS.ARRIVE.TRANS64.RED.A0TR RZ, [UR7+0x118], R25 ;  /* 0x00011819ffffc9a7 */ /* 0x0005e20008300407 */
[----:B------:R-:W-:Y:S01]  /*57e0*/  UPLOP3.LUT UP1, UPT, UPT, UPT, UPT, 0x80, 0x8 ;  /* 0x000000000008789c */ /* 0x000fe20003f2f070 */
[----:B------:R-:W-:Y:S01]  /*57f0*/  SYNCS.ARRIVE.TRANS64.RED.A1T0 RZ, [UR13], RZ ;  /* 0x000000ffffff79a7 */ /* 0x000fe2000810040d */
[----:B------:R-:W-:Y:S09]  /*5800*/  @P3 BRA `(.L_x_109) ;  /* 0xfffffff000a03947 */ /* 0x000ff2000383ffff */
[----:B------:R-:W-:-:S04]  /*5810*/  SHF.L.U32 R2, R29, 0x1f, RZ ;  /* 0x0000001f1d027819 */ /* 0x000fc800000006ff */
[----:B------:R-:W1:Y:S02]  /*5820*/  SYNCS.PHASECHK.TRANS64.TRYWAIT P0, [UR7+0x120], R2 ;  /* 0x00012002ff0075a7 */ /* 0x000e640008001107 */
[----:B-1----:R-:W-:Y:S05]  /*5830*/  @!P0 BRA `(.L_x_110) ;  /* 0x0000005000848947 */ /* 0x002fea0003800000 */
.L_x_227:
[----:B------:R-:W4:Y:S02]  /*5840*/  SYNCS.PHASECHK.TRANS64.TRYWAIT P0, [UR7+0x128], R2 ;  /* 0x00012802ff0075a7 */ /* 0x000f240008001107 */
[----:B----4-:R-:W-:Y:S05]  /*5850*/  @!P0 BRA `(.L_x_111) ;  /* 0x0000005000948947 */ /* 0x010fea0003800000 */
.L_x_229:
[----:B------:R-:W4:Y:S02]  /*5860*/  SYNCS.PHASECHK.TRANS64.TRYWAIT P0, [UR7+0x130], R2 ;  /* 0x00013002ff0075a7 */ /* 0x000f240008001107 */
[----:B----4-:R-:W-:Y:S05]  /*5870*/  @!P0 BRA `(.L_x_112) ;  /* 0x0000005000a48947 */ /* 0x010fea0003800000 */
.L_x_231:
[----:B-1----:R-:W-:-:S07]  /*5880*/  MOV R0, UR7 ;  /* 0x0000000700007c02 */ /* 0x002fce0008000f00 */
.L_x_113:
[----:B-1----:R-:W-:-:S04]  /*5890*/  SHF.L.U32 R2, R29, 0x1f, RZ ;  /* 0x0000001f1d027819 */ /* 0x002fc800000006ff */
[----:B------:R1:W4:Y:S03]  /*58a0*/  SYNCS.PHASECHK.TRANS64.TRYWAIT P0, [R0+URZ+0x138], R2 ;  /* 0x00013802000075a7 */ /* 0x00032600080011ff */
[----:B----4-:R-:W-:Y:S05]  /*58b0*/  @!P0 NANOSLEEP.SYNCS 0x989680 ;  /* 0x009896800000895d */ /* 0x010fea0003900000 */
[----:B------:R-:W4:Y:S02]  /*58c0*/  @!P0 SYNCS.PHASECHK.TRANS64 P0, [R0+URZ+0x138], R2 ;  /* 0x00013802000085a7 */ /* 0x000f2400080010ff */
[----:B--2-4-:R-:W-:Y:S05]  /*58d0*/  @P0 EXIT ;  /* 0x000000000000094d */ /* 0x014fea0003800000 */
[----:B------:R-:W-:Y:S05]  /*58e0*/  BRA `(.L_x_113) ;  /* 0xfffffffc00e87947 */ /* 0x000fea000383ffff */
.L_x_98:
[----:B------:R-:W-:-:S06]  /*58f0*/  UISETP.GE.AND UP1, UPT, UR10, 0x4, UPT ;  /* 0x000000040a00788c */ /* 0x000fcc000bf26270 */
[----:B------:R-:W-:-:S13]  /*5900*/  PLOP3.LUT P0, PT, PT, PT, UP1, 0x80, 0x8 ;  /* 0x000000000008781c */ /* 0x000fda0003f0f018 */
[----:B------:R-:W-:Y:S05]  /*5910*/  @!P0 EXIT ;  /* 0x000000000000894d */ /* 0x000fea0003800000 */
[----:B------:R-:W-:Y:S01]  /*5920*/  BAR.SYNC.DEFER_BLOCKING 0x6, 0xa0 ;  /* 0x0182800000007b1d */ /* 0x000fe20000010000 */
[C---:B------:R-:W-:Y:S01]  /*5930*/  IMAD.SHL.U32 R2, R105.reuse, 0x20, RZ ;  /* 0x0000002069027824 */ /* 0x040fe200078e00ff */
[C---:B------:R-:W-:Y:S01]  /*5940*/  SHF.L.U32 R46, R105.reuse, 0x10, RZ ;  /* 0x00000010692e7819 */ /* 0x040fe200000006ff */
[C---:B------:R-:W-:Y:S01]  /*5950*/  IMAD.SHL.U32 R104, R105.reuse, 0x4, RZ ;  /* 0x0000000469687824 */ /* 0x040fe200078e00ff */
[C---:B------:R-:W-:Y:S01]  /*5960*/  LOP3.LUT R106, R105.reuse, 0x60, RZ, 0xc0, !PT ;  /* 0x00000060696a7812 */ /* 0x040fe200078ec0ff */
[----:B------:R-:W-:Y:S01]  /*5970*/  HFMA2 R101, -RZ, RZ, 0, 5.9604644775390625e-08 ;  /* 0x00000001ff657431 */ /* 0x000fe200000001ff */
[----:B------:R-:W-:Y:S02]  /*5980*/  UMOV UR48, 0x400 ;  /* 0x0000040000307882 */ /* 0x000fe40000000000 */
[----:B------:R-:W1:Y:S01]  /*5990*/  LDC R95, c[0x0][0x370] ;  /* 0x0000dc00ff5f7b82 */ /* 0x000e620000000800 */
[----:B------:R-:W-:Y:S01]  /*59a0*/  ULEA UR48, UR37, UR48, 0x18 ;  /* 0x0000003025307291 */ /* 0x000fe2000f8ec0ff */
[----:B------:R-:W-:Y:S01]  /*59b0*/  LOP3.LUT R3, R2, 0xc0, RZ, 0xc0, !PT ;  /* 0x000000c002037812 */ /* 0x000fe200078ec0ff */
[----:B------:R-:W-:Y:S01]  /*59c0*/  HFMA2 R99, -RZ, RZ, 0, 0 ;  /* 0x00000000ff637431 */ /* 0x000fe200000001ff */
[----:B------:R-:W-:Y:S01]  /*59d0*/  LOP3.LUT R103, R105, 0x2, RZ, 0xc0, !PT ;  /* 0x0000000269677812 */ /* 0x000fe200078ec0ff */
[----:B------:R-:W-:Y:S01]  /*59e0*/  UIADD3 UR4, UPT, UPT, UR48, 0x400, URZ ;  /* 0x0000040030047890 */ /* 0x000fe2000fffe0ff */
[----:B------:R-:W-:Y:S01]  /*59f0*/  LOP3.LUT R104, R3, 0x18, R104, 0xf8, !PT ;  /* 0x0000001803687812 */ /* 0x000fe200078ef868 */
[----:B------:R-:W-:Y:S01]  /*5a00*/  IMAD.MOV.U32 R45, RZ, RZ, RZ ;  /* 0x000000ffff2d7224 */ /* 0x000fe200078e00ff */
[----:B------:R-:W2:Y:S01]  /*5a10*/  LDC R42, c[0x0][0xb0c] ;  /* 0x0002c300ff2a7b82 */ /* 0x000ea20000000800 */
[----:B------:R-:W-:Y:S01]  /*5a20*/  LOP3.LUT R46, R46, 0x600000, RZ, 0xc0, !PT ;  /* 0x006000002e2e7812 */ /* 0x000fe200078ec0ff */
[----:B------:R-:W-:Y:S01]  /*5a30*/  IMAD.MOV.U32 R109, RZ, RZ, RZ ;  /* 0x000000ffff6d7224 */ /* 0x000fe200078e00ff */
[----:B------:R-:W-:Y:S01]  /*5a40*/  LOP3.LUT R104, R104, 0xf20, R2, 0xf8, !PT ;  /* 0x00000f2068687812 */ /* 0x000fe200078ef802 */
[----:B------:R-:W-:Y:S01]  /*5a50*/  IMAD.U32 R97, RZ, RZ, UR4 ;  /* 0x00000004ff617e24 */ /* 0x000fe2000f8e00ff */
[----:B------:R-:W-:Y:S01]  /*5a60*/  LOP3.LUT R105, R105, 0x4, RZ, 0xc0, !PT ;  /* 0x0000000469697812 */ /* 0x000fe200078ec0ff */
[----:B------:R-:W3:Y:S01]  /*5a70*/  LDCU.64 UR52, c[0x0][0x348] ;  /* 0x00006900ff3477ac */ /* 0x000ee20008000a00 */
[----:B------:R-:W-:Y:S01]  /*5a80*/  MOV R100, RZ ;  /* 0x000000ff00647202 */ /* 0x000fe20000000f00 */
[----:B------:R-:W4:Y:S01]  /*5a90*/  LDC R93, c[0x0][0xb20] ;  /* 0x0002c800ff5d7b82 */ /* 0x000f220000000800 */
[----:B------:R-:W3:Y:S01]  /*5aa0*/  LDS R0, [UR48+0x200] ;  /* 0x00020030ff007984 */ /* 0x000ee20008000800 */
[----:B------:R-:W-:Y:S01]  /*5ab0*/  IMAD R104, R104, 0x2, R97 ;  /* 0x0000000268687824 */ /* 0x000fe200078e0261 */
[----:B------:R-:W1:Y:S03]  /*5ac0*/  LDCU.64 UR38, c[0x0][0x888] ;  /* 0x00011100ff2677ac */ /* 0x000e660008000a00 */
[--C-:B------:R-:W-:Y:S01]  /*5ad0*/  IMAD R103, R103, -0x10, R104.reuse ;  /* 0xfffffff067677824 */ /* 0x100fe200078e0268 */
[----:B------:R-:W1:Y:S01]  /*5ae0*/  LDCU.64 UR44, c[0x0][0x890] ;  /* 0x00011200ff2c77ac */ /* 0x000e620008000a00 */
[----:B------:R-:W1:Y:S01]  /*5af0*/  LDC R41, c[0x0][0xb30] ;  /* 0x0002cc00ff297b82 */ /* 0x000e620000000800 */
[----:B------:R-:W-:Y:S01]  /*5b00*/  IMAD R102, R105, -0x10, R104 ;  /* 0xfffffff069667824 */ /* 0x000fe200078e0268 */
[----:B------:R-:W-:Y:S01]  /*5b10*/  UMOV UR49, URZ ;  /* 0x000000ff00317c82 */ /* 0x000fe20008000000 */
[----:B------:R-:W-:-:S05]  /*5b20*/  UMOV UR51, URZ ;  /* 0x000000ff00337c82 */ /* 0x000fca0008000000 */
[----:B------:R-:W1:Y:S08]  /*5b30*/  LDC.64 R88, c[0x0][0xb10] ;  /* 0x0002c400ff587b82 */ /* 0x000e700000000a00 */
[----:B------:R-:W1:Y:S08]  /*5b40*/  LDC.64 R38, c[0x0][0xb18] ;  /* 0x0002c600ff267b82 */ /* 0x000e700000000a00 */
[----:B------:R-:W1:Y:S08]  /*5b50*/  LDC.64 R36, c[0x0][0xb28] ;  /* 0x0002ca00ff247b82 */ /* 0x000e700000000a00 */
[----:B------:R-:W1:Y:S01]  /*5b60*/  LDC.64 R86, c[0x0][0x8b0] ;  /* 0x00022c00ff567b82 */ /* 0x000e620000000a00 */
[----:B---3--:R-:W-:-:S07]  /*5b70*/  IMAD.IADD R46, R0, 0x1, R46 ;  /* 0x00000001002e7824 */ /* 0x008fce00078e022e */
[----:B------:R-:W3:Y:S08]  /*5b80*/  LDC.64 R84, c[0x0][0x8a8] ;  /* 0x00022a00ff547b82 */ /* 0x000ef00000000a00 */
[----:B--2-4-:R-:W1:Y:S02]  /*5b90*/  LDC R94, c[0x0][0x374] ;  /* 0x0000dd00ff5e7b82 */ /* 0x014e640000000800 */
.L_x_157:
[----:B------:R-:W-:Y:S02]  /*5ba0*/  LEA R0, R109, UR48, 0x3 ;  /* 0x000000306d007c11 */ /* 0x000fe4000f8e18ff */
[----:B------:R-:W-:Y:S02]  /*5bb0*/  SHF.L.U32 R2, R99, 0x1f, RZ ;  /* 0x0000001f63027819 */ /* 0x000fe400000006ff */
[----:B-1----:R-:W-:Y:S02]  /*5bc0*/  LEA R16, R109, UR48, 0x4 ;  /* 0x000000306d107c11 */ /* 0x002fe4000f8e20ff */
[----:B------:R-:W2:Y:S02]  /*5bd0*/  SYNCS.PHASECHK.TRANS64.TRYWAIT P0, [R0+URZ+0x150], R2 ;  /* 0x00015002000075a7 */ /* 0x000ea400080011ff */
[----:B--23--:R-:W-:Y:S05]  /*5be0*/  @!P0 BRA `(.L_x_114) ;  /* 0x0000004c00e08947 */ /* 0x00cfea0003800000 */
.L_x_232:
[----:B------:R-:W4:Y:S01]  /*5bf0*/  LDC.64 R10, c[0x0][0xb10] ;  /* 0x0002c400ff0a7b82 */ /* 0x000f220000000a00 */
[----:B------:R-:W3:Y:S01]  /*5c00*/  LDS.128 R16, [R16+0x1e0] ;  /* 0x0001e00010107984 */ /* 0x000ee20000000c00 */
[----:B-1----:R-:W-:Y:S01]  /*5c10*/  ISETP.NE.AND P1, PT, R41, 0x1, PT ;  /* 0x000000012900780c */ /* 0x002fe20003f25270 */
[----:B--2---:R-:W-:Y:S01]  /*5c20*/  VIADD R0, R0, 0x160 ;  /* 0x0000016000007836 */ /* 0x004fe20000000000 */
[----:B------:R-:W-:Y:S04]  /*5c30*/  ISETP.GE.AND P0, PT, R40, 0x1, PT ;  /* 0x000000012800780c */ /* 0x000fe80003f06270 */
[----:B------:R-:W1:Y:S01]  /*5c40*/  LDC.64 R8, c[0x0][0xb18] ;  /* 0x0002c600ff087b82 */ /* 0x000e620000000a00 */
[----:B------:R-:W-:Y:S01]  /*5c50*/  PRMT R0, RZ, 0x654, R0 ;  /* 0x00000654ff007816 */ /* 0x000fe20000000000 */
[----:B------:R-:W-:Y:S01]  /*5c60*/  @!PT LDS RZ, [RZ] ;  /* 0x00000000fffff984 */ /* 0x000fe20000000800 */
[----:B------:R-:W-:Y:S01]  /*5c70*/  @!PT LDS RZ, [RZ] ;  /* 0x00000000fffff984 */ /* 0x000fe20000000800 */
[----:B------:R-:W-:Y:S01]  /*5c80*/  @!PT LDS RZ, [RZ] ;  /* 0x00000000fffff984 */ /* 0x000fe20000000800 */
[----:B------:R-:W-:Y:S01]  /*5c90*/  @!PT LDS RZ, [RZ] ;  /* 0x00000000fffff984 */ /* 0x000fe20000000800 */
[----:B------:R2:W-:Y:S06]  /*5ca0*/  MEMBAR.ALL.CTA ;  /* 0x0000000000007992 */ /* 0x0005ec0000008000 */
[----:B--2---:R-:W2:Y:S01]  /*5cb0*/  FENCE.VIEW.ASYNC.S ;  /* 0x00000000000073c6 */ /* 0x004ea20000000000 */
[----:B------:R-:W1:Y:S08]  /*5cc0*/  @!P1 LDC R12, c[0x0][0xb20] ;  /* 0x0002c800ff0c9b82 */ /* 0x000e700000000800 */
[----:B------:R-:W1:Y:S01]  /*5cd0*/  @!P1 LDC R7, c[0x0][0xb0c] ;  /* 0x0002c300ff079b82 */ /* 0x000e620000000800 */
[----:B--2---:R2:W-:Y:S01]  /*5ce0*/  SYNCS.ARRIVE.TRANS64.RED.A1T0 RZ, [R0+URZ], RZ ;  /* 0x000000ff00ff79a7 */ /* 0x0045e200081004ff */
[----:B---3--:R-:W-:Y:S04]  /*5cf0*/  LOP3.LUT P4, RZ, R18, 0x1, RZ, 0xc0, !PT ;  /* 0x0000000112ff7812 */ /* 0x008fe8000788c0ff */
[----:B------:R-:W-:Y:S09]  /*5d00*/  P2R R107, PR, RZ, 0x10 ;  /* 0x00000010ff6b7803 */ /* 0x000ff20000000000 */
[----:B------:R-:W-:Y:S02]  /*5d10*/  @P4 MOV R44, R16 ;  /* 0x00000010002c4202 */ /* 0x000fe40000000f00 */
[----:B------:R-:W-:Y:S01]  /*5d20*/  @P4 LOP3.LUT R43, R17, 0xffff, RZ, 0xc0, !PT ;  /* 0x0000ffff112b4812 */ /* 0x000fe200078ec0ff */
[----:B--2-4-:R-:W-:Y:S06]  /*5d30*/  @!P0 BRA `(.L_x_115) ;  /* 0x0000000000a48947 */ /* 0x014fec0003800000 */
[----:B------:R-:W-:Y:S01]  /*5d40*/  IMAD.HI.U32 R0, R94, R39, RZ ;  /* 0x000000275e007227 */ /* 0x000fe200078e00ff */
[----:B------:R-:W-:Y:S02]  /*5d50*/  ISETP.NE.AND P0, PT, R38, 0x1, PT ;  /* 0x000000012600780c */ /* 0x000fe40003f05270 */
[----:B------:R-:W-:Y:S01]  /*5d60*/  ISETP.NE.AND P2, PT, R40, 0x1, PT ;  /* 0x000000012800780c */ /* 0x000fe20003f45270 */
[----:B------:R-:W-:Y:S01]  /*5d70*/  IMAD.HI.U32 R4, R95, R88, RZ ;  /* 0x000000585f047227 */ /* 0x000fe200078e00ff */
[----:B------:R-:W-:Y:S02]  /*5d80*/  SHF.R.U32.HI R0, RZ, R93, R0 ;  /* 0x0000005dff007219 */ /* 0x000fe40000011600 */
[----:B------:R-:W-:Y:S01]  /*5d90*/  ISETP.NE.AND P3, PT, R42, 0x1, PT ;  /* 0x000000012a00780c */ /* 0x000fe20003f65270 */
[----:B------:R-:W-:Y:S01]  /*5da0*/  IMAD.HI.U32 R6, R43, R39, RZ ;  /* 0x000000272b067227 */ /* 0x000fe200078e00ff */
[-C--:B------:R-:W-:Y:S02]  /*5db0*/  SHF.R.U32.HI R4, RZ, R89.reuse, R4 ;  /* 0x00000059ff047219 */ /* 0x080fe40000011604 */
[----:B------:R-:W-:Y:S01]  /*5dc0*/  SEL R0, R94, R0, !P0 ;  /* 0x000000005e007207 */ /* 0x000fe20004000000 */
[----:B------:R-:W-:Y:S01]  /*5dd0*/  IMAD.HI.U32 R5, R44, R88, RZ ;  /* 0x000000582c057227 */ /* 0x000fe200078e00ff */
[----:B------:R-:W-:Y:S03]  /*5de0*/  SEL R4, R95, R4, !P3 ;  /* 0x000000045f047207 */ /* 0x000fe60005800000 */
[-C--:B------:R-:W-:Y:S01]  /*5df0*/  IMAD.HI.U32 R3, R0, R36.reuse, RZ ;  /* 0x0000002400037227 */ /* 0x080fe200078e00ff */
[----:B------:R-:W-:Y:S03]  /*5e00*/  SHF.R.U32.HI R5, RZ, R89, R5 ;  /* 0x00000059ff057219 */ /* 0x000fe60000011605 */
[----:B------:R-:W-:Y:S01]  /*5e10*/  IMAD.HI.U32 R2, R4, R36, RZ ;  /* 0x0000002404027227 */ /* 0x000fe200078e00ff */
[----:B------:R-:W-:Y:S02]  /*5e20*/  @P2 SHF.R.U32.HI R0, RZ, R37, R3 ;  /* 0x00000025ff002219 */ /* 0x000fe40000011603 */
[----:B------:R-:W-:Y:S02]  /*5e30*/  SHF.R.U32.HI R3, RZ, R93, R6 ;  /* 0x0000005dff037219 */ /* 0x000fe40000011606 */
[----:B------:R-:W-:Y:S01]  /*5e40*/  @P2 SHF.R.U32.HI R4, RZ, R37, R2 ;  /* 0x00000025ff042219 */ /* 0x000fe20000011602 */
[----:B------:R-:W-:Y:S01]  /*5e50*/  IMAD R0, R40, R0, RZ ;  /* 0x0000000028007224 */ /* 0x000fe200078e02ff */
[----:B------:R-:W-:Y:S02]  /*5e60*/  SEL R3, R43, R3, !P0 ;  /* 0x000000032b037207 */ /* 0x000fe40004000000 */
[----:B------:R-:W-:Y:S01]  /*5e70*/  SEL R2, R44, R5, !P3 ;  /* 0x000000052c027207 */ /* 0x000fe20005800000 */
[----:B------:R-:W-:Y:S01]  /*5e80*/  IMAD R5, R40, R4, RZ ;  /* 0x0000000428057224 */ /* 0x000fe200078e02ff */
[C---:B------:R-:W-:Y:S01]  /*5e90*/  ISETP.GE.AND P0, PT, R3.reuse, R0, PT ;  /* 0x000000000300720c */ /* 0x040fe20003f06270 */
[C---:B------:R-:W-:Y:S03]  /*5ea0*/  IMAD.HI.U32 R0, R3.reuse, R36, RZ ;  /* 0x0000002403007227 */ /* 0x040fe600078e00ff */
[C---:B------:R-:W-:Y:S02]  /*5eb0*/  ISETP.GE.OR P0, PT, R2.reuse, R5, P0 ;  /* 0x000000050200720c */ /* 0x040fe40000706670 */
[----:B------:R-:W-:Y:S04]  /*5ec0*/  SHF.R.U32.HI R0, RZ, R37, R0 ;  /* 0x00000025ff007219 */ /* 0x000fe80000011600 */
[C---:B------:R-:W-:Y:S05]  /*5ed0*/  SEL R6, R3.reuse, R0, !P2 ;  /* 0x0000000003067207 */ /* 0x040fea0005000000 */
        /* <DEDUP_REMOVED lines=14> */
[----:B------:R-:W-:Y:S07]  /*5fc0*/  IMAD R43, R3, R38, R43 ;  /* 0x00000026032b7224 */ /* 0x000fee00078e022b */
.L_x_115:
[----:B-1----:R-:W-:Y:S01]  /*5fd0*/  @!P1 ISETP.NE.AND P0, PT, R8, 0x1, PT ;  /* 0x000000010800980c */ /* 0x002fe20003f05270 */
[----:B------:R-:W-:Y:S01]  /*5fe0*/  @!P1 IMAD.HI.U32 R2, R43, R9, RZ ;  /* 0x000000092b029227 */ /* 0x000fe200078e00ff */
[----:B------:R-:W-:Y:S01]  /*5ff0*/  R2UR UR42, R14 ;  /* 0x000000000e2a72ca */ /* 0x000fe200000e0000 */
[----:B------:R-:W-:Y:S01]  /*6000*/  BSSY.RECONVERGENT B6, `(.L_x_116) ;  /* 0x0000031000067945 */ /* 0x000fe20003800200 */
[----:B------:R-:W-:Y:S01]  /*6010*/  R2UR UR41, R15 ;  /* 0x000000000f2972ca */ /* 0x000fe200000e0000 */
[C---:B------:R-:W-:Y:S01]  /*6020*/  @!P1 IMAD.HI.U32 R0, R44.reuse, R10, RZ ;  /* 0x0000000a2c009227 */ /* 0x040fe200078e00ff */
[----:B------:R-:W-:Y:S02]  /*6030*/  @!P1 SHF.R.U32.HI R2, RZ, R12, R2 ;  /* 0x0000000cff029219 */ /* 0x000fe40000011602 */
[----:B------:R-:W-:Y:S01]  /*6040*/  @!P1 ISETP.NE.AND P2, PT, R7, 0x1, PT ;  /* 0x000000010700980c */ /* 0x000fe20003f45270 */
[----:B------:R-:W-:Y:S01]  /*6050*/  VIADD R109, R109, 0x1 ;  /* 0x000000016d6d7836 */ /* 0x000fe20000000000 */
[----:B------:R-:W-:Y:S02]  /*6060*/  @!P1 SEL R2, R43, R2, !P0 ;  /* 0x000000022b029207 */ /* 0x000fe40004000000 */
[----:B------:R-:W-:Y:S02]  /*6070*/  @!P1 SHF.R.U32.HI R0, RZ, R11, R0 ;  /* 0x0000000bff009219 */ /* 0x000fe40000011600 */
[----:B------:R-:W-:Y:S01]  /*6080*/  LOP3.LUT P0, RZ, R97, 0x1b0, RZ, 0xc0, !PT ;  /* 0x000001b061ff7812 */ /* 0x000fe2000780c0ff */
[----:B------:R-:W-:Y:S01]  /*6090*/  USHF.L.U32 UR42, UR42, 0x7, URZ ;  /* 0x000000072a2a7899 */ /* 0x000fe200080006ff */
[----:B------:R-:W-:Y:S01]  /*60a0*/  @!P1 SEL R3, R44, R0, !P2 ;  /* 0x000000002c039207 */ /* 0x000fe20005000000 */
[----:B------:R-:W-:Y:S01]  /*60b0*/  USHF.L.U32 UR41, UR41, 0x7, URZ ;  /* 0x0000000729297899 */ /* 0x000fe200080006ff */
[----:B------:R-:W-:Y:S03]  /*60c0*/  @P4 SHF.R.U32.HI R98, RZ, 0x10, R17 ;  /* 0x00000010ff624819 */ /* 0x000fe60000011611 */
[----:B------:R-:W-:Y:S02]  /*60d0*/  @!P1 IMAD.IADD R0, R2, 0x1, -R3 ;  /* 0x0000000102009824 */ /* 0x000fe400078e0a03 */
[----:B------:R-:W-:Y:S02]  /*60e0*/  @!P1 IMAD.IADD R2, R3, 0x1, -R2 ;  /* 0x0000000103029824 */ /* 0x000fe400078e0a02 */
[----:B------:R-:W-:Y:S02]  /*60f0*/  @!P1 IMAD R44, R0, R7, R44 ;  /* 0x00000007002c9224 */ /* 0x000fe400078e022c */
[----:B------:R-:W-:Y:S01]  /*6100*/  @!P1 IMAD R43, R2, R8, R43 ;  /* 0x00000008022b9224 */ /* 0x000fe200078e022b */
[----:B------:R-:W-:Y:S06]  /*6110*/  @!P0 BRA `(.L_x_117) ;  /* 0x00000000007c8947 */ /* 0x000fec0003800000 */
[----:B------:R-:W1:Y:S01]  /*6120*/  LDCU.64 UR8, c[0x4][0x80] ;  /* 0x01001000ff0877ac */ /* 0x000e620008000a00 */
[----:B------:R-:W-:Y:S01]  /*6130*/  MOV R2, 0x0 ;  /* 0x0000000000027802 */ /* 0x000fe20000000f00 */
[----:B------:R-:W-:Y:S02]  /*6140*/  HFMA2 R12, -RZ, RZ, 0, 5.9604644775390625e-08 ;  /* 0x00000001ff0c7431 */ /* 0x000fe400000001ff */
[----:B------:R-:W-:Y:S01]  /*6150*/  IMAD.MOV.U32 R8, RZ, RZ, 0x70 ;  /* 0x00000070ff087424 */ /* 0x000fe200078e00ff */
[----:B------:R2:W3:Y:S01]  /*6160*/  LDC.64 R14, c[0x4][R2] ;  /* 0x01000000020e7b82 */ /* 0x0004e20000000a00 */
[----:B------:R-:W4:Y:S01]  /*6170*/  LDCU.64 UR6, c[0x4][0x88] ;  /* 0x01001100ff0677ac */ /* 0x000f220008000a00 */
[----:B------:R-:W-:Y:S01]  /*6180*/  IMAD.MOV.U32 R13, RZ, RZ, RZ ;  /* 0x000000ffff0d7224 */ /* 0x000fe200078e00ff */
[----:B------:R-:W2:Y:S01]  /*6190*/  LDCU.64 UR4, c[0x4][0x8] ;  /* 0x01000100ff0477ac */ /* 0x000ea20008000a00 */
[----:B-1----:R-:W-:Y:S01]  /*61a0*/  MOV R5, UR9 ;  /* 0x0000000900057c02 */ /* 0x002fe20008000f00 */
[----:B------:R-:W-:Y:S01]  /*61b0*/  IMAD.U32 R4, RZ, RZ, UR8 ;  /* 0x00000008ff047e24 */ /* 0x000fe2000f8e00ff */
[----:B----4-:R-:W-:Y:S01]  /*61c0*/  MOV R7, UR7 ;  /* 0x0000000700077c02 */ /* 0x010fe20008000f00 */
[----:B------:R-:W-:Y:S01]  /*61d0*/  IMAD.U32 R6, RZ, RZ, UR6 ;  /* 0x00000006ff067e24 */ /* 0x000fe2000f8e00ff */
[----:B--2---:R-:W-:Y:S01]  /*61e0*/  MOV R11, UR5 ;  /* 0x00000005000b7c02 */ /* 0x004fe20008000f00 */
[----:B------:R-:W-:Y:S02]  /*61f0*/  IMAD.U32 R10, RZ, RZ, UR4 ;  /* 0x00000004ff0a7e24 */ /* 0x000fe4000f8e00ff */
[----:B------:R-:W-:Y:S07]  /*6200*/  LEPC R20, `(.L_x_118) ;  /* 0x000000001014794e */ /* 0x000fee0000000000 */
[----:B---3-5:R-:W-:Y:S05]  /*6210*/  CALL.ABS.NOINC R14 ;  /* 0x000000000e007343 */ /* 0x028fea0003c00000 */
.L_x_118:
[----:B------:R-:W1:Y:S01]  /*6220*/  LDCU.64 UR8, c[0x4][0x80] ;  /* 0x01001000ff0877ac */ /* 0x000e620008000a00 */
[----:B------:R-:W2:Y:S01]  /*6230*/  LDC.64 R2, c[0x4][R2] ;  /* 0x0100000002027b82 */ /* 0x000ea20000000a00 */
[----:B------:R-:W-:Y:S02]  /*6240*/  HFMA2 R12, -RZ, RZ, 0, 5.9604644775390625e-08 ;  /* 0x00000001ff0c7431 */ /* 0x000fe400000001ff */
[----:B------:R-:W-:Y:S02]  /*6250*/  IMAD.MOV.U32 R8, RZ, RZ, 0x70 ;  /* 0x00000070ff087424 */ /* 0x000fe400078e00ff */
[----:B------:R-:W-:Y:S01]  /*6260*/  IMAD.MOV.U32 R13, RZ, RZ, RZ ;  /* 0x000000ffff0d7224 */ /* 0x000fe200078e00ff */
[----:B------:R-:W3:Y:S01]  /*6270*/  LDCU.64 UR6, c[0x4][0x88] ;  /* 0x01001100ff0677ac */ /* 0x000ee20008000a00 */
[----:B------:R-:W4:Y:S01]  /*6280*/  LDCU.64 UR4, c[0x4][0x8] ;  /* 0x01000100ff0477ac */ /* 0x000f220008000a00 */
[----:B-1----:R-:W-:Y:S02]  /*6290*/  MOV R4, UR8 ;  /* 0x0000000800047c02 */ /* 0x002fe40008000f00 */
[----:B------:R-:W-:Y:S02]  /*62a0*/  MOV R5, UR9 ;  /* 0x0000000900057c02 */ /* 0x000fe40008000f00 */
[----:B---3--:R-:W-:Y:S01]  /*62b0*/  MOV R7, UR7 ;  /* 0x0000000700077c02 */ /* 0x008fe20008000f00 */
[----:B------:R-:W-:Y:S01]  /*62c0*/  IMAD.U32 R6, RZ, RZ, UR6 ;  /* 0x00000006ff067e24 */ /* 0x000fe2000f8e00ff */
[----:B----4-:R-:W-:Y:S01]  /*62d0*/  MOV R11, UR5 ;  /* 0x00000005000b7c02 */ /* 0x010fe20008000f00 */
[----:B------:R-:W-:Y:S02]  /*62e0*/  IMAD.U32 R10, RZ, RZ, UR4 ;  /* 0x00000004ff0a7e24 */ /* 0x000fe4000f8e00ff */
[----:B------:R-:W-:Y:S07]  /*62f0*/  LEPC R20, `(.L_x_117) ;  /* 0x000000001014794e */ /* 0x000fee0000000000 */
[----:B--2---:R-:W-:Y:S05]  /*6300*/  CALL.ABS.NOINC R2 ;  /* 0x0000000002007343 */ /* 0x004fea0003c00000 */
.L_x_117:
[----:B------:R-:W-:Y:S05]  /*6310*/  BSYNC.RECONVERGENT B6 ;  /* 0x0000000000067941 */ /* 0x000fea0003800200 */
.L_x_116:
[----:B------:R-:W-:Y:S01]  /*6320*/  ISETP.NE.U32.AND P4, PT, R86, RZ, PT ;  /* 0x000000ff5600720c */ /* 0x000fe20003f85070 */
[----:B------:R-:W-:Y:S01]  /*6330*/  UISETP.NE.AND UP2, UPT, UR50, URZ, UPT ;  /* 0x000000ff3200728c */ /* 0x000fe2000bf45270 */
[----:B------:R-:W-:Y:S01]  /*6340*/  ISETP.NE.U32.AND P2, PT, RZ, UR38, PT ;  /* 0x00000026ff007c0c */ /* 0x000fe2000bf45070 */
[----:B------:R-:W-:Y:S01]  /*6350*/  UISETP.NE.U32.AND UP1, UPT, UR44, URZ, UPT ;  /* 0x000000ff2c00728c */ /* 0x000fe2000bf25070 */
[----:B------:R-:W-:Y:S01]  /*6360*/  ISETP.NE.AND.EX P4, PT, R87, RZ, PT, P4 ;  /* 0x000000ff5700720c */ /* 0x000fe20003f85340 */
[----:B------:R-:W-:Y:S01]  /*6370*/  UPLOP3.LUT UP0, UPT, UPT, UPT, UPT, 0x40, 0x4 ;  /* 0x000000000004789c */ /* 0x000fe20003f0e870 */
[----:B------:R-:W-:Y:S01]  /*6380*/  ISETP.NE.AND.EX P2, PT, RZ, UR39, PT, P2 ;  /* 0x00000027ff007c0c */ /* 0x000fe2000bf45320 */
[----:B------:R-:W-:Y:S01]  /*6390*/  UISETP.NE.AND.EX UP1, UPT, UR45, URZ, UPT, UP1 ;  /* 0x000000ff2d00728c */ /* 0x000fe2000bf25310 */
[----:B------:R-:W-:Y:S04]  /*63a0*/  PLOP3.LUT P1, PT, PT, PT, UP2, 0x80, 0x8 ;  /* 0x000000000008781c */ /* 0x000fe80003f2f028 */
[----:B------:R-:W-:Y:S06]  /*63b0*/  @UP2 UPLOP3.LUT UP0, UPT, UPT, UPT, UP1, 0x80, 0x8 ;  /* 0x000000000008289c */ /* 0x000fec0003f0f010 */
[----:B------:R-:W-:Y:S01]  /*63c0*/  PLOP3.LUT P0, PT, PT, PT, UP0, 0x80, 0x8 ;  /* 0x000000000008781c */ /* 0x000fe20003f0f008 */
[----:B------:R-:W-:Y:S01]  /*63d0*/  @!UPT UIADD3 URZ, UPT, UPT, URZ, URZ, URZ ;  /* 0x000000fffffff290 */ /* 0x000fe2000fffe0ff */
[----:B------:R-:W-:Y:S11]  /*63e0*/  BRA.U !UP1, `(.L_x_119) ;  /* 0x0000000109387547 */ /* 0x000ff6000b800000 */
[----:B------:R-:W-:Y:S01]  /*63f0*/  UISETP.NE.U32.AND UP0, UPT, UR38, URZ, UPT ;  /* 0x000000ff2600728c */ /* 0x000fe2000bf05070 */
[----:B------:R-:W-:Y:S02]  /*6400*/  HFMA2 R0, -RZ, RZ, 0, 5.9604644775390625e-08 ;  /* 0x00000001ff007431 */ /* 0x000fe400000001ff */
[----:B------:R-:W-:Y:S01]  /*6410*/  IMAD.MOV.U32 R92, RZ, RZ, 0x1 ;  /* 0x00000001ff5c7424 */ /* 0x000fe200078e00ff */
[----:B------:R-:W-:Y:S06]  /*6420*/  UISETP.NE.AND.EX UP0, UPT, UR39, URZ, UPT, UP0 ;  /* 0x000000ff2700728c */ /* 0x000fec000bf05300 */
[----:B------:R-:W-:Y:S05]  /*6430*/  PLOP3.LUT P3, PT, PT, PT, UP0, 0x80, 0x8 ;  /* 0x000000000008781c */ /* 0x000fea0003f6f008 */
[----:B------:R-:W1:Y:S01]  /*6440*/  @UP0 LDCU.64 UR6, c[0x0][0x888] ;  /* 0x00011100ff0607ac */ /* 0x000e620008000a00 */
[----:B------:R-:W-:Y:S07]  /*6450*/  @UP0 UIMAD UR4, UR36, UR44, URZ ;  /* 0x0000002c240402a4 */ /* 0x000fee000f8e02ff */
[----:B------:R-:W-:Y:S01]  /*6460*/  @!P3 PRMT R92, R0, 0x7610, R92 ;  /* 0x00007610005cb816 */ /* 0x000fe2000000005c */
[----:B-1----:R-:W-:Y:S03]  /*6470*/  @UP0 UIMAD.WIDE UR6, UR4, 0x4, UR6 ;  /* 0x00000004040608a5 */ /* 0x002fe6000f8e0206 */
[----:B------:R-:W1:Y:S03]  /*6480*/  @!UP0 LDCU UR4, c[0x0][0x880] ;  /* 0x00011000ff0487ac */ /* 0x000e660008000800 */
[----:B------:R-:W-:Y:S01]  /*6490*/  IMAD.U32 R2, RZ, RZ, UR6 ;  /* 0x00000006ff027e24 */ /* 0x000fe2000f8e00ff */
[----:B------:R-:W-:Y:S05]  /*64a0*/  MOV R3, UR7 ;  /* 0x0000000700037c02 */ /* 0x000fea0008000f00 */
[----:B-----5:R2:W5:Y:S02]  /*64b0*/  @P3 LDG.E R49, desc[UR46][R2.64] ;  /* 0x0000002e02313981 */ /* 0x020564000c1e1900 */
[----:B-12---:R-:W-:Y:S02]  /*64c0*/  @!P3 IMAD.U32 R49, RZ, RZ, UR4 ;  /* 0x00000004ff31be24 */ /* 0x006fe4000f8e00ff */
.L_x_119:
[----:B------:R-:W-:Y:S05]  /*64d0*/  @!P4 BRA `(.L_x_120) ;  /* 0x000000000020c947 */ /* 0x000fea0003800000 */
[----:B------:R-:W-:Y:S04]  /*64e0*/  ISETP.NE.U32.AND P3, PT, R84, RZ, PT ;  /* 0x000000ff5400720c */ /* 0x000fe80003f65070 */
[----:B------:R-:W-:Y:S11]  /*64f0*/  ISETP.NE.AND.EX P3, PT, R85, RZ, PT, P3 ;  /* 0x000000ff5500720c */ /* 0x000ff60003f65330 */
[----:B------:R-:W-:Y:S02]  /*6500*/  @!UPT UIADD3 URZ, UPT, UPT, URZ, URZ, URZ ;  /* 0x000000fffffff290 */ /* 0x000fe4000fffe0ff */
[----:B------:R-:W1:Y:S01]  /*6510*/  @P3 LDC.64 R2, c[0x0][0x8a8] ;  /* 0x00022a00ff023b82 */ /* 0x000e620000000a00 */
[----:B------:R-:W-:Y:S04]  /*6520*/  @P3 IMAD R0, R86, UR36, RZ ;  /* 0x0000002456003c24 */ /* 0x000fe8000f8e02ff */
[----:B-1----:R-:W-:Y:S05]  /*6530*/  @P3 IMAD.WIDE R2, R0, 0x4, R2 ;  /* 0x0000000400023825 */ /* 0x002fea00078e0202 */
[----:B-----5:R1:W5:Y:S02]  /*6540*/  @P3 LDG.E R47, desc[UR46][R2.64] ;  /* 0x0000002e022f3981 */ /* 0x020364000c1e1900 */
[----:B-1----:R-:W2:Y:S02]  /*6550*/  @!P3 LDC R47, c[0x0][0x8a0] ;  /* 0x00022800ff2fbb82 */ /* 0x002ea40000000800 */
.L_x_120:
[----:B-----5:R-:W-:Y:S01]  /*6560*/  FSETP.NEU.AND P3, PT, R49, RZ, PT ;  /* 0x000000ff3100720b */ /* 0x020fe20003f6d000 */
[----:B------:R-:W-:Y:S01]  /*6570*/  BSSY B1, `(.L_x_121) ;  /* 0x0000039000017945 */ /* 0x000fe20003800000 */
[----:B------:R-:W-:Y:S01]  /*6580*/  SEL R3, RZ, 0xffffffff, P2 ;  /* 0xffffffffff037807 */ /* 0x000fe20001000000 */
[----:B------:R-:W-:Y:S01]  /*6590*/  IMAD.MOV.U32 R61, RZ, RZ, 0x1 ;  /* 0x00000001ff3d7424 */ /* 0x000fe200078e00ff */
[----:B------:R-:W-:Y:S01]  /*65a0*/  @P1 LOP3.LUT P2, RZ, R92, 0xff, RZ, 0xc0, !PT ;  /* 0x000000ff5cff1812 */ /* 0x000fe2000784c0ff */
[----:B------:R-:W-:Y:S01]  /*65b0*/  IMAD R48, R45, 0x80, R46 ;  /* 0x000000802d307824 */ /* 0x000fe200078e022e */
[----:B------:R-:W-:Y:S01]  /*65c0*/  @P1 SEL R0, RZ, 0xffffffff, P3 ;  /* 0xffffffffff001807 */ /* 0x000fe20001800000 */
[----:B------:R-:W-:Y:S01]  /*65d0*/  IMAD R110, R105, -0x10, R103 ;  /* 0xfffffff0696e7824 */ /* 0x000fe200078e0267 */
[----:B------:R-:W-:Y:S01]  /*65e0*/  LOP3.LUT R101, R101, 0x1, RZ, 0x3c, !PT ;  /* 0x0000000165657812 */ /* 0x000fe200078e3cff */
[----:B------:R-:W-:Y:S01]  /*65f0*/  IMAD.MOV.U32 R60, RZ, RZ, RZ ;  /* 0x000000ffff3c7224 */ /* 0x000fe200078e00ff */
[----:B------:R-:W-:Y:S02]  /*6600*/  @P0 SEL R0, R3, R0, !P2 ;  /* 0x0000000003000207 */ /* 0x000fe40005000000 */
[----:B------:R-:W-:Y:S02]  /*6610*/  CS2R R82, SRZ ;  /* 0x0000000000527805 */ /* 0x000fe4000001ff00 */
[----:B------:R-:W-:Y:S02]  /*6620*/  LEA R112, R45, UR48, 0x3 ;  /* 0x000000302d707c11 */ /* 0x000fe4000f8e18ff */
[----:B------:R-:W-:Y:S02]  /*6630*/  CS2R R80, SRZ ;  /* 0x0000000000507805 */ /* 0x000fe4000001ff00 */
[----:B------:R-:W-:Y:S02]  /*6640*/  @P1 LOP3.LUT R0, R0, 0x1, RZ, 0xc0, !PT ;  /* 0x0000000100001812 */ /* 0x000fe400078ec0ff */
[----:B------:R-:W-:Y:S02]  /*6650*/  CS2R R74, SRZ ;  /* 0x00000000004a7805 */ /* 0x000fe4000001ff00 */
[----:B------:R-:W-:Y:S02]  /*6660*/  PLOP3.LUT P2, PT, PT, PT, UP1, 0x80, 0x8 ;  /* 0x000000000008781c */ /* 0x000fe40003f4f018 */
[----:B------:R-:W-:Y:S02]  /*6670*/  CS2R R72, SRZ ;  /* 0x0000000000487805 */ /* 0x000fe4000001ff00 */
[----:B------:R-:W-:Y:S02]  /*6680*/  ISETP.NE.U32.OR P5, PT, R0, 0x1, !P1 ;  /* 0x000000010000780c */ /* 0x000fe40004fa5470 */
[----:B------:R-:W-:Y:S02]  /*6690*/  CS2R R66, SRZ ;  /* 0x0000000000427805 */ /* 0x000fe4000001ff00 */
[----:B------:R-:W-:Y:S02]  /*66a0*/  LOP3.LUT P4, R108, R92, 0xff, RZ, 0xc0, !PT ;  /* 0x000000ff5c6c7812 */ /* 0x000fe4000788c0ff */
[----:B------:R-:W-:Y:S02]  /*66b0*/  CS2R R64, SRZ ;  /* 0x0000000000407805 */ /* 0x000fe4000001ff00 */
[----:B------:R-:W-:Y:S02]  /*66c0*/  SEL R2, RZ, 0xffffffff, P3 ;  /* 0xffffffffff027807 */ /* 0x000fe40001800000 */
[----:B------:R-:W-:Y:S02]  /*66d0*/  CS2R R58, SRZ ;  /* 0x00000000003a7805 */ /* 0x000fe4000001ff00 */
[----:B------:R-:W-:Y:S02]  /*66e0*/  P2R R111, PR, RZ, 0x20 ;  /* 0x00000020ff6f7803 */ /* 0x000fe40000000000 */
[----:B------:R-:W-:Y:S02]  /*66f0*/  CS2R R56, SRZ ;  /* 0x0000000000387805 */ /* 0x000fe4000001ff00 */
[----:B------:R-:W-:Y:S02]  /*6700*/  @P2 SEL R2, R3, R2, !P4 ;  /* 0x0000000203022207 */ /* 0x000fe40006000000 */
[----:B------:R-:W-:Y:S02]  /*6710*/  @P5 SHF.L.U32 R0, R101, 0x1f, RZ ;  /* 0x0000001f65005819 */ /* 0x000fe400000006ff */
[----:B------:R-:W-:Y:S02]  /*6720*/  LOP3.LUT R2, R2, 0x1, RZ, 0xc0, !PT ;  /* 0x0000000102027812 */ /* 0x000fe400078ec0ff */
[----:B------:R1:W3:Y:S02]  /*6730*/  @P5 SYNCS.PHASECHK.TRANS64.TRYWAIT P1, [UR48+0x100], R0 ;  /* 0x00010000ff0055a7 */ /* 0x0002e40008021130 */
[----:B------:R-:W-:Y:S04]  /*6740*/  ISETP.NE.U32.AND P2, PT, R2, 0x1, PT ;  /* 0x000000010200780c */ /* 0x000fe80003f45070 */
[----:B------:R-:W-:Y:S02]  /*6750*/  P2R R62, PR, RZ, 0x4 ;  /* 0x00000004ff3e7803 */ /* 0x000fe40000000000 */
[----:B-1----:R-:W-:Y:S04]  /*6760*/  SHF.L.U32 R0, R100, 0x1f, RZ ;  /* 0x0000001f64007819 */ /* 0x002fe800000006ff */
[----:B------:R1:W4:Y:S01]  /*6770*/  SYNCS.PHASECHK.TRANS64.TRYWAIT P0, [R112+URZ+0x170], R0 ;  /* 0x00017000700075a7 */ /* 0x00032200080011ff */
[----:B---3--:R-:W-:Y:S01]  /*6780*/  @P5 SEL R61, RZ, 0x1, !P1 ;  /* 0x00000001ff3d5807 */ /* 0x008fe20004800000 */
[----:B-1----:R-:W-:Y:S06]  /*6790*/  @!P5 BRA `(.L_x_122) ;  /* 0x000000000058d947 */ /* 0x002fec0003800000 */
[----:B------:R-:W-:Y:S01]  /*67a0*/  IMAD.MOV.U32 R83, RZ, RZ, RZ ;  /* 0x000000ffff537224 */ /* 0x000fe200078e00ff */
[----:B------:R-:W-:Y:S01]  /*67b0*/  ISETP.NE.AND P1, PT, R61, RZ, PT ;  /* 0x000000ff3d00720c */ /* 0x000fe20003f25270 */
[----:B------:R-:W-:Y:S01]  /*67c0*/  BSSY B0, `(.L_x_123) ;  /* 0x000000c000007945 */ /* 0x000fe20003800000 */
[----:B------:R-:W-:Y:S02]  /*67d0*/  CS2R R58, SRZ ;  /* 0x00000000003a7805 */ /* 0x000fe4000001ff00 */
[----:B------:R-:W-:Y:S02]  /*67e0*/  CS2R R56, SRZ ;  /* 0x0000000000387805 */ /* 0x000fe4000001ff00 */
[----:B------:R-:W-:Y:S02]  /*67f0*/  CS2R R66, SRZ ;  /* 0x0000000000427805 */ /* 0x000fe4000001ff00 */
[----:B------:R-:W-:Y:S02]  /*6800*/  CS2R R64, SRZ ;  /* 0x0000000000407805 */ /* 0x000fe4000001ff00 */
[----:B------:R-:W-:Y:S02]  /*6810*/  CS2R R74, SRZ ;  /* 0x00000000004a7805 */ /* 0x000fe4000001ff00 */
[----:B------:R-:W-:Y:S02]  /*6820*/  CS2R R72, SRZ ;  /* 0x0000000000487805 */ /* 0x000fe4000001ff00 */
[----:B------:R-:W-:Y:S01]  /*6830*/  CS2R R80, SRZ ;  /* 0x0000000000507805 */ /* 0x000fe2000001ff00 */
[----:B------:R-:W-:Y:S06]  /*6840*/  @P1 BRA `(.L_x_124) ;  /* 0x00000000000c1947 */ /* 0x000fec0003800000 */
[----:B------:R-:W-:Y:S04]  /*6850*/  SHF.L.U32 R3, R101, 0x1f, RZ ;  /* 0x0000001f65037819 */ /* 0x000fe800000006ff */
[----:B------:R-:W1:Y:S02]  /*6860*/  SYNCS.PHASECHK.TRANS64.TRYWAIT P1, [UR48+0x100], R3 ;  /* 0x00010003ff0075a7 */ /* 0x000e640008021130 */
[----:B-1----:R-:W-:Y:S05]  /*6870*/  @!P1 BRA `(.L_x_125) ;  /* 0x0000004000d09947 */ /* 0x002fea0003800000 */
.L_x_124:
[----:B------:R-:W-:Y:S05]  /*6880*/  BSYNC B0 ;  /* 0x0000000000007941 */ /* 0x000fea0003800000 */
.L_x_123:
[----:B------:R-:W-:Y:S01]  /*6890*/  ISETP.NE.AND P1, PT, R62, RZ, PT ;  /* 0x000000ff3e00720c */ /* 0x000fe20003f25270 */
[----:B------:R-:W-:Y:S11]  /*68a0*/  HFMA2 R60, -RZ, RZ, 0, 5.9604644775390625e-08 ;  /* 0x00000001ff3c7431 */ /* 0x000ff600000001ff */
[----:B------:R-:W-:Y:S01]  /*68b0*/  @!UPT UIADD3 URZ, UPT, UPT, URZ, URZ, URZ ;  /* 0x000000fffffff290 */ /* 0x000fe2000fffe0ff */
[----:B------:R3:W1:Y:S04]  /*68c0*/  @P1 LDS.128 R56, [R104] ;  /* 0x0000000068381984 */ /* 0x0006680000000c00 */
[----:B------:R3:W1:Y:S04]  /*68d0*/  @P1 LDS.128 R64, [R103+0x10] ;  /* 0x0000100067401984 */ /* 0x0006680000000c00 */
[----:B------:R3:W1:Y:S04]  /*68e0*/  @P1 LDS.128 R72, [R102+0x20] ;  /* 0x0000200066481984 */ /* 0x0006680000000c00 */
[----:B------:R3:W1:Y:S02]  /*68f0*/  @P1 LDS.128 R80, [R110+0x30] ;  /* 0x000030006e501984 */ /* 0x0006640000000c00 */
.L_x_122:
[----:B------:R-:W-:Y:S05]  /*6900*/  BSYNC B1 ;  /* 0x0000000000017941 */ /* 0x000fea0003800000 */
.L_x_121:
[----:B-1----:R-:W-:Y:S04]  /*6910*/  SHF.R.U32.HI R2, RZ, 0x15, R48 ;  /* 0x00000015ff027819 */ /* 0x002fe80000011630 */
[----:B------:R-:W-:Y:S01]  /*6920*/  LOP3.LUT P1, RZ, R2, 0x3, R96, 0x48, !PT ;  /* 0x0000000302ff7812 */ /* 0x000fe20007824860 */
[----:B------:R-:W-:Y:S01]  /*6930*/  @!UPT UIADD3 URZ, UPT, UPT, URZ, URZ, URZ ;  /* 0x000000fffffff290 */ /* 0x000fe2000fffe0ff */
[----:B----4-:R-:W-:Y:S11]  /*6940*/  @P0 BRA `(.L_x_126) ;  /* 0x0000000000080947 */ /* 0x010ff60003800000 */
[----:B------:R-:W1:Y:S02]  /*6950*/  SYNCS.PHASECHK.TRANS64.TRYWAIT P0, [R112+URZ+0x170], R0 ;  /* 0x00017000700075a7 */ /* 0x000e6400080011ff */
[----:B-1----:R-:W-:Y:S05]  /*6960*/  @!P0 BRA `(.L_x_127) ;  /* 0x0000004000ac8947 */ /* 0x002fea0003800000 */
.L_x_126:
[----:B------:R-:W-:Y:S05]  /*6970*/  @!P1 BRA `(.L_x_128) ;  /* 0x0000000000409947 */ /* 0x000fea0003800000 */
[----:B------:R-:W4:Y:S01]  /*6980*/  LDCU.64 UR8, c[0x4][0x70] ;  /* 0x01000e00ff0877ac */ /* 0x000f220008000a00 */
[----:B------:R-:W-:Y:S01]  /*6990*/  MOV R3, 0x0 ;  /* 0x0000000000037802 */ /* 0x000fe20000000f00 */
[----:B------:R-:W-:Y:S02]  /*69a0*/  HFMA2 R12, -RZ, RZ, 0, 5.9604644775390625e-08 ;  /* 0x00000001ff0c7431 */ /* 0x000fe400000001ff */
[----:B------:R-:W-:Y:S02]  /*69b0*/  IMAD.MOV.U32 R8, RZ, RZ, 0x192 ;  /* 0x00000192ff087424 */ /* 0x000fe400078e00ff */
[----:B------:R-:W-:Y:S01]  /*69c0*/  IMAD.MOV.U32 R13, RZ, RZ, RZ ;  /* 0x000000ffff0d7224 */ /* 0x000fe200078e00ff */
[----:B------:R-:W5:Y:S01]  /*69d0*/  LDCU.64 UR6, c[0x4][0x78] ;  /* 0x01000f00ff0677ac */ /* 0x000f620008000a00 */
[----:B------:R-:W1:Y:S01]  /*69e0*/  LDC.64 R2, c[0x4][R3] ;  /* 0x0100000003027b82 */ /* 0x000e620000000a00 */
[----:B------:R-:W2:Y:S01]  /*69f0*/  LDCU.64 UR4, c[0x4][0x10] ;  /* 0x01000200ff0477ac */ /* 0x000ea20008000a00 */
[----:B----4-:R-:W-:Y:S01]  /*6a00*/  MOV R5, UR9 ;  /* 0x0000000900057c02 */ /* 0x010fe20008000f00 */
[----:B------:R-:W-:Y:S01]  /*6a10*/  IMAD.U32 R4, RZ, RZ, UR8 ;  /* 0x00000008ff047e24 */ /* 0x000fe2000f8e00ff */
[----:B-----5:R-:W-:Y:S01]  /*6a20*/  MOV R7, UR7 ;  /* 0x0000000700077c02 */ /* 0x020fe20008000f00 */
[----:B------:R-:W-:Y:S01]  /*6a30*/  IMAD.U32 R6, RZ, RZ, UR6 ;  /* 0x00000006ff067e24 */ /* 0x000fe2000f8e00ff */
[----:B--2---:R-:W-:Y:S01]  /*6a40*/  MOV R11, UR5 ;  /* 0x00000005000b7c02 */ /* 0x004fe20008000f00 */
[----:B------:R-:W-:Y:S02]  /*6a50*/  IMAD.U32 R10, RZ, RZ, UR4 ;  /* 0x00000004ff0a7e24 */ /* 0x000fe4000f8e00ff */
[----:B------:R-:W-:Y:S07]  /*6a60*/  LEPC R20, `(.L_x_128) ;  /* 0x000000001014794e */ /* 0x000fee0000000000 */
[----:B-1-3--:R-:W-:Y:S05]  /*6a70*/  CALL.ABS.NOINC R2 ;  /* 0x0000000002007343 */ /* 0x00afea0003c00000 */
.L_x_128:
[----:B------:R-:W-:Y:S01]  /*6a80*/  SHF.L.U32 R50, R56, 0x10, RZ ;  /* 0x0000001038327819 */ /* 0x000fe200000006ff */
[----:B------:R-:W-:Y:S05]  /*6a90*/  WARPSYNC.ALL ;  /* 0x0000000000007948 */ /* 0x000fea0003800000 */
[----:B------:R-:W-:Y:S01]  /*6aa0*/  R2UR UR4, R48 ;  /* 0x00000000300472ca */ /* 0x000fe200000e0000 */
[----:B------:R-:W-:Y:S01]  /*6ab0*/  BSSY.RECONVERGENT B0, `(.L_x_129) ;  /* 0x0000088000007945 */ /* 0x000fe20003800200 */
[----:B------:R-:W-:Y:S02]  /*6ac0*/  LOP3.LUT R51, R56, 0xffff0000, RZ, 0xc0, !PT ;  /* 0xffff000038337812 */ /* 0x000fe400078ec0ff */
[----:B------:R-:W-:Y:S02]  /*6ad0*/  SHF.L.U32 R52, R57, 0x10, RZ ;  /* 0x0000001039347819 */ /* 0x000fe400000006ff */
[----:B------:R-:W-:Y:S07]  /*6ae0*/  ISETP.NE.AND P0, PT, R106, RZ, PT ;  /* 0x000000ff6a00720c */ /* 0x000fee0003f05270 */
[----:B------:R-:W1:Y:S02]  /*6af0*/  LDTM.x32 R4, tmem[UR4] ;  /* 0x00000004000479ee */ /* 0x000e6400082c0000 */
[C---:B-12---:R-:W-:Y:S01]  /*6b00*/  FMUL R0, R47.reuse, R4 ;  /* 0x000000042f007220 */ /* 0x046fe20000400000 */
[C---:B------:R-:W-:Y:S01]  /*6b10*/  FMUL R2, R47.reuse, R5 ;  /* 0x000000052f027220 */ /* 0x040fe20000400000 */
[C---:B------:R-:W-:Y:S01]  /*6b20*/  FMUL R4, R47.reuse, R8 ;  /* 0x000000082f047220 */ /* 0x040fe20000400000 */
[C---:B------:R-:W-:Y:S01]  /*6b30*/  FMUL R3, R47.reuse, R6 ;  /* 0x000000062f037220 */ /* 0x040fe20000400000 */
[C---:B------:R-:W-:Y:S01]  /*6b40*/  FMUL R5, R47.reuse, R9 ;  /* 0x000000092f057220 */ /* 0x040fe20000400000 */
[C---:B------:R-:W-:Y:S01]  /*6b50*/  FMUL R8, R47.reuse, R12 ;  /* 0x0000000c2f087220 */ /* 0x040fe20000400000 */
[C---:B------:R-:W-:Y:S01]  /*6b60*/  FMUL R6, R47.reuse, R10 ;  /* 0x0000000a2f067220 */ /* 0x040fe20000400000 */
[C---:B------:R-:W-:Y:S01]  /*6b70*/  FMUL R9, R47.reuse, R13 ;  /* 0x0000000d2f097220 */ /* 0x040fe20000400000 */
[----:B------:R-:W-:Y:S01]  /*6b80*/  FMUL R12, R47, R16 ;  /* 0x000000102f0c7220 */ /* 0x000fe20000400000 */
[----:B------:R-:W-:Y:S01]  /*6b90*/  FFMA R0, R49, R50, R0 ;  /* 0x0000003231007223 */ /* 0x000fe20000000000 */
[C---:B------:R-:W-:Y:S01]  /*6ba0*/  FMUL R10, R47.reuse, R14 ;  /* 0x0000000e2f0a7220 */ /* 0x040fe20000400000 */
[C---:B------:R-:W-:Y:S01]  /*6bb0*/  FMUL R13, R47.reuse, R17 ;  /* 0x000000112f0d7220 */ /* 0x040fe20000400000 */
[----:B------:R-:W-:Y:S01]  /*6bc0*/  FMUL R16, R47, R20 ;  /* 0x000000142f107220 */ /* 0x000fe20000400000 */
[----:B------:R-:W-:Y:S01]  /*6bd0*/  FFMA R2, R49, R51, R2 ;  /* 0x0000003331027223 */ /* 0x000fe20000000002 */
[C---:B------:R-:W-:Y:S01]  /*6be0*/  FMUL R14, R47.reuse, R18 ;  /* 0x000000122f0e7220 */ /* 0x040fe20000400000 */
        /* <DEDUP_REMOVED lines=8> */
[----:B------:R-:W-:Y:S01]  /*6c70*/  LOP3.LUT R32, R57, 0xffff0000, RZ, 0xc0, !PT ;  /* 0xffff000039207812 */ /* 0x000fe200078ec0ff */
[C---:B------:R-:W-:Y:S01]  /*6c80*/  FMUL R26, R47.reuse, R30 ;  /* 0x0000001e2f1a7220 */ /* 0x040fe20000400000 */
[----:B------:R-:W-:Y:S01]  /*6c90*/  FMUL R29, R47, R33 ;  /* 0x000000212f1d7220 */ /* 0x000fe20000400000 */
[----:B------:R-:W-:Y:S01]  /*6ca0*/  SHF.L.U32 R33, R58, 0x10, RZ ;  /* 0x000000103a217819 */ /* 0x000fe200000006ff */
[----:B------:R-:W-:Y:S01]  /*6cb0*/  FFMA R3, R49, R52, R3 ;  /* 0x0000003431037223 */ /* 0x000fe20000000003 */
[----:B------:R-:W-:Y:S01]  /*6cc0*/  F2FP.BF16.F32.PACK_AB R52, R2, R0 ;  /* 0x000000000234723e */ /* 0x000fe200000010ff */
[----:B------:R-:W-:Y:S01]  /*6cd0*/  FMUL R7, R47, R7 ;  /* 0x000000072f077220 */ /* 0x000fe20000400000 */
[----:B------:R-:W-:Y:S01]  /*6ce0*/  SHF.L.U32 R0, R59, 0x10, RZ ;  /* 0x000000103b007819 */ /* 0x000fe200000006ff */
[----:B------:R-:W-:Y:S01]  /*6cf0*/  FMUL R30, R47, R34 ;  /* 0x000000222f1e7220 */ /* 0x000fe20000400000 */
[----:B------:R-:W-:Y:S01]  /*6d00*/  LOP3.LUT R34, R58, 0xffff0000, RZ, 0xc0, !PT ;  /* 0xffff00003a227812 */ /* 0x000fe200078ec0ff */
[----:B------:R-:W-:Y:S01]  /*6d10*/  FFMA R7, R49, R32, R7 ;  /* 0x0000002031077223 */ /* 0x000fe20000000007 */
[----:B------:R-:W-:Y:S01]  /*6d20*/  LOP3.LUT R2, R59, 0xffff0000, RZ, 0xc0, !PT ;  /* 0xffff00003b027812 */ /* 0x000fe200078ec0ff */
[----:B------:R-:W-:Y:S01]  /*6d30*/  FFMA R4, R49, R33, R4 ;  /* 0x0000002131047223 */ /* 0x000fe20000000004 */
[----:B------:R-:W-:Y:S01]  /*6d40*/  FMUL R11, R47, R11 ;  /* 0x0000000b2f0b7220 */ /* 0x000fe20000400000 */
[----:B------:R-:W-:Y:S01]  /*6d50*/  FFMA R5, R49, R34, R5 ;  /* 0x0000002231057223 */ /* 0x000fe20000000005 */
[----:B------:R-:W-:Y:S01]  /*6d60*/  F2FP.BF16.F32.PACK_AB R53, R7, R3 ;  /* 0x000000030735723e */ /* 0x000fe200000010ff */
[C---:B------:R-:W-:Y:S01]  /*6d70*/  FFMA R6, R49.reuse, R0, R6 ;  /* 0x0000000031067223 */ /* 0x040fe20000000006 */
[C---:B------:R-:W-:Y:S01]  /*6d80*/  SHF.L.U32 R0, R64.reuse, 0x10, RZ ;  /* 0x0000001040007819 */ /* 0x040fe200000006ff */
[----:B------:R-:W-:Y:S01]  /*6d90*/  FFMA R11, R49, R2, R11 ;  /* 0x00000002310b7223 */ /* 0x000fe2000000000b */
[----:B------:R-:W-:Y:S01]  /*6da0*/  LOP3.LUT R2, R64, 0xffff0000, RZ, 0xc0, !PT ;  /* 0xffff000040027812 */ /* 0x000fe200078ec0ff */
[----:B------:R-:W-:Y:S01]  /*6db0*/  FMUL R15, R47, R15 ;  /* 0x0000000f2f0f7220 */ /* 0x000fe20000400000 */
[----:B------:R-:W-:Y:S01]  /*6dc0*/  SHF.L.U32 R3, R65, 0x10, RZ ;  /* 0x0000001041037819 */ /* 0x000fe200000006ff */
[----:B------:R-:W-:Y:S01]  /*6dd0*/  FFMA R8, R49, R0, R8 ;  /* 0x0000000031087223 */ /* 0x000fe20000000008 */
[----:B------:R-:W-:Y:S01]  /*6de0*/  LOP3.LUT R0, R65, 0xffff0000, RZ, 0xc0, !PT ;  /* 0xffff000041007812 */ /* 0x000fe200078ec0ff */
[C---:B------:R-:W-:Y:S01]  /*6df0*/  FFMA R9, R49.reuse, R2, R9 ;  /* 0x0000000231097223 */ /* 0x040fe20000000009 */
[C---:B------:R-:W-:Y:S01]  /*6e00*/  SHF.L.U32 R2, R66.reuse, 0x10, RZ ;  /* 0x0000001042027819 */ /* 0x040fe200000006ff */
[----:B------:R-:W-:Y:S01]  /*6e10*/  FFMA R10, R49, R3, R10 ;  /* 0x00000003310a7223 */ /* 0x000fe2000000000a */
[----:B------:R-:W-:Y:S01]  /*6e20*/  SHF.L.U32 R3, R67, 0x10, RZ ;  /* 0x0000001043037819 */ /* 0x000fe200000006ff */
[C---:B------:R-:W-:Y:S01]  /*6e30*/  FFMA R15, R49.reuse, R0, R15 ;  /* 0x00000000310f7223 */ /* 0x040fe2000000000f */
[----:B------:R-:W-:Y:S01]  /*6e40*/  LOP3.LUT R0, R66, 0xffff0000, RZ, 0xc0, !PT ;  /* 0xffff000042007812 */ /* 0x000fe200078ec0ff */
[----:B------:R-:W-:Y:S01]  /*6e50*/  FFMA R12, R49, R2, R12 ;  /* 0x00000002310c7223 */ /* 0x000fe2000000000c */
[C---:B------:R-:W-:Y:S01]  /*6e60*/  SHF.L.U32 R2, R72.reuse, 0x10, RZ ;  /* 0x0000001048027819 */ /* 0x040fe200000006ff */
[----:B------:R-:W-:Y:S01]  /*6e70*/  FMUL R19, R47, R19 ;  /* 0x000000132f137220 */ /* 0x000fe20000400000 */
[----:B------:R-:W-:Y:S01]  /*6e80*/  F2FP.BF16.F32.PACK_AB R54, R5, R4 ;  /* 0x000000040536723e */ /* 0x000fe200000010ff */
[----:B------:R-:W-:Y:S01]  /*6e90*/  FFMA R13, R49, R0, R13 ;  /* 0x00000000310d7223 */ /* 0x000fe2000000000d */
[----:B------:R-:W-:Y:S01]  /*6ea0*/  LOP3.LUT R0, R67, 0xffff0000, RZ, 0xc0, !PT ;  /* 0xffff000043007812 */ /* 0x000fe200078ec0ff */
[----:B------:R-:W-:Y:S01]  /*6eb0*/  FFMA R14, R49, R3, R14 ;  /* 0x00000003310e7223 */ /* 0x000fe2000000000e */
[----:B------:R-:W-:Y:S01]  /*6ec0*/  LOP3.LUT R3, R72, 0xffff0000, RZ, 0xc0, !PT ;  /* 0xffff000048037812 */ /* 0x000fe200078ec0ff */
[----:B------:R-:W-:Y:S01]  /*6ed0*/  FMUL R23, R47, R23 ;  /* 0x000000172f177220 */ /* 0x000fe20000400000 */
[----:B------:R-:W-:Y:S01]  /*6ee0*/  F2FP.BF16.F32.PACK_AB R55, R11, R6 ;  /* 0x000000060b37723e */ /* 0x000fe200000010ff */
[----:B------:R-:W-:Y:S01]  /*6ef0*/  FFMA R19, R49, R0, R19 ;  /* 0x0000000031137223 */ /* 0x000fe20000000013 */
[----:B------:R-:W-:Y:S01]  /*6f00*/  SHF.L.U32 R0, R73, 0x10, RZ ;  /* 0x0000001049007819 */ /* 0x000fe200000006ff */
[----:B------:R-:W-:Y:S01]  /*6f10*/  FFMA R16, R49, R2, R16 ;  /* 0x0000000231107223 */ /* 0x000fe20000000010 */
[----:B------:R-:W-:Y:S01]  /*6f20*/  LOP3.LUT R2, R73, 0xffff0000, RZ, 0xc0, !PT ;  /* 0xffff000049027812 */ /* 0x000fe200078ec0ff */
[----:B------:R-:W-:Y:S01]  /*6f30*/  FFMA R17, R49, R3, R17 ;  /* 0x0000000331117223 */ /* 0x000fe20000000011 */
[----:B------:R-:W-:Y:S01]  /*6f40*/  SHF.L.U32 R3, R75, 0x10, RZ ;  /* 0x000000104b037819 */ /* 0x000fe200000006ff */
[----:B------:R-:W-:Y:S01]  /*6f50*/  FFMA R18, R49, R0, R18 ;  /* 0x0000000031127223 */ /* 0x000fe20000000012 */
[C---:B------:R-:W-:Y:S01]  /*6f60*/  SHF.L.U32 R0, R74.reuse, 0x10, RZ ;  /* 0x000000104a007819 */ /* 0x040fe200000006ff */
[----:B------:R1:W-:Y:S01]  /*6f70*/  STS.128 [R104], R52 ;  /* 0x0000003468007388 */ /* 0x0003e20000000c00 */
[----:B------:R-:W-:Y:S01]  /*6f80*/  F2FP.BF16.F32.PACK_AB R8, R9, R8 ;  /* 0x000000080908723e */ /* 0x000fe200000010ff */
[C---:B------:R-:W-:Y:S01]  /*6f90*/  FFMA R23, R49.reuse, R2, R23 ;  /* 0x0000000231177223 */ /* 0x040fe20000000017 */
[----:B------:R-:W-:Y:S01]  /*6fa0*/  LOP3.LUT R2, R74, 0xffff0000, RZ, 0xc0, !PT ;  /* 0xffff00004a027812 */ /* 0x000fe200078ec0ff */
[----:B------:R-:W-:Y:S01]  /*6fb0*/  FFMA R20, R49, R0, R20 ;  /* 0x0000000031147223 */ /* 0x000fe20000000014 */
[----:B------:R-:W-:Y:S01]  /*6fc0*/  LOP3.LUT R0, R75, 0xffff0000, RZ, 0xc0, !PT ;  /* 0xffff00004b007812 */ /* 0x000fe200078ec0ff */
[----:B------:R-:W-:Y:S01]  /*6fd0*/  FMUL R27, R47, R27 ;  /* 0x0000001b2f1b7220 */ /* 0x000fe20000400000 */
[----:B------:R-:W-:Y:S01]  /*6fe0*/  F2FP.BF16.F32.PACK_AB R9, R15, R10 ;  /* 0x0000000a0f09723e */ /* 0x000fe200000010ff */
[C---:B------:R-:W-:Y:S01]  /*6ff0*/  FFMA R21, R49.reuse, R2, R21 ;  /* 0x0000000231157223 */ /* 0x040fe20000000015 */
[C---:B------:R-:W-:Y:S01]  /*7000*/  FFMA R22, R49.reuse, R3, R22 ;  /* 0x0000000331167223 */ /* 0x040fe20000000016 */
[----:B------:R-:W-:Y:S01]  /*7010*/  FFMA R27, R49, R0, R27 ;  /* 0x00000000311b7223 */ /* 0x000fe2000000001b */
[C---:B------:R-:W-:Y:S01]  /*7020*/  SHF.L.U32 R2, R80.reuse, 0x10, RZ ;  /* 0x0000001050027819 */ /* 0x040fe200000006ff */
[C---:B------:R-:W-:Y:S01]  /*7030*/  FMUL R31, R47.reuse, R31 ;  /* 0x0000001f2f1f7220 */ /* 0x040fe20000400000 */
[----:B------:R-:W-:Y:S01]  /*7040*/  LOP3.LUT R0, R80, 0xffff0000, RZ, 0xc0, !PT ;  /* 0xffff000050007812 */ /* 0x000fe200078ec0ff */
[----:B------:R-:W-:Y:S01]  /*7050*/  FMUL R35, R47, R35 ;  /* 0x000000232f237220 */ /* 0x000fe20000400000 */
[----:B------:R-:W-:Y:S01]  /*7060*/  SHF.L.U32 R3, R81, 0x10, RZ ;  /* 0x0000001051037819 */ /* 0x000fe200000006ff */
[----:B------:R-:W-:Y:S01]  /*7070*/  FFMA R24, R49, R2, R24 ;  /* 0x0000000231187223 */ /* 0x000fe20000000018 */
[----:B------:R-:W-:Y:S01]  /*7080*/  F2FP.BF16.F32.PACK_AB R10, R13, R12 ;  /* 0x0000000c0d0a723e */ /* 0x000fe200000010ff */
[----:B------:R-:W-:Y:S01]  /*7090*/  FFMA R25, R49, R0, R25 ;  /* 0x0000000031197223 */ /* 0x000fe20000000019 */
[----:B------:R-:W-:Y:S01]  /*70a0*/  F2FP.BF16.F32.PACK_AB R11, R19, R14 ;  /* 0x0000000e130b723e */ /* 0x000fe200000010ff */
[----:B------:R-:W-:Y:S01]  /*70b0*/  FFMA R26, R49, R3, R26 ;  /* 0x00000003311a7223 */ /* 0x000fe2000000001a */
[----:B------:R-:W-:Y:S02]  /*70c0*/  LOP3.LUT R0, R81, 0xffff0000, RZ, 0xc0, !PT ;  /* 0xffff000051007812 */ /* 0x000fe400078ec0ff */
[C---:B------:R-:W-:Y:S01]  /*70d0*/  SHF.L.U32 R2, R82.reuse, 0x10, RZ ;  /* 0x0000001052027819 */ /* 0x040fe200000006ff */
[----:B------:R1:W-:Y:S01]  /*70e0*/  STS.128 [R103+0x10], R8 ;  /* 0x0000100867007388 */ /* 0x0003e20000000c00 */
[----:B------:R-:W-:Y:S01]  /*70f0*/  LOP3.LUT R3, R82, 0xffff0000, RZ, 0xc0, !PT ;  /* 0xffff000052037812 */ /* 0x000fe200078ec0ff */
[----:B------:R-:W-:Y:S01]  /*7100*/  FFMA R31, R49, R0, R31 ;  /* 0x00000000311f7223 */ /* 0x000fe2000000001f */
[----:B------:R-:W-:Y:S01]  /*7110*/  SHF.L.U32 R4, R83, 0x10, RZ ;  /* 0x0000001053047819 */ /* 0x000fe200000006ff */
[----:B------:R-:W-:Y:S01]  /*7120*/  FFMA R28, R49, R2, R28 ;  /* 0x00000002311c7223 */ /* 0x000fe2000000001c */
[----:B------:R-:W-:Y:S01]  /*7130*/  F2FP.BF16.F32.PACK_AB R16, R17, R16 ;  /* 0x000000101110723e */ /* 0x000fe200000010ff */
[----:B------:R-:W-:Y:S01]  /*7140*/  FFMA R29, R49, R3, R29 ;  /* 0x00000003311d7223 */ /* 0x000fe2000000001d */
[----:B------:R-:W-:Y:S01]  /*7150*/  LOP3.LUT R5, R83, 0xffff0000, RZ, 0xc0, !PT ;  /* 0xffff000053057812 */ /* 0x000fe200078ec0ff */
[----:B------:R-:W-:Y:S01]  /*7160*/  FFMA R30, R49, R4, R30 ;  /* 0x00000004311e7223 */ /* 0x000fe2000000001e */
[----:B------:R-:W-:Y:S02]  /*7170*/  F2FP.BF16.F32.PACK_AB R17, R23, R18 ;  /* 0x000000121711723e */ /* 0x000fe400000010ff */
[----:B------:R-:W-:Y:S01]  /*7180*/  F2FP.BF16.F32.PACK_AB R18, R21, R20 ;  /* 0x000000141512723e */ /* 0x000fe200000010ff */
[----:B------:R-:W-:Y:S01]  /*7190*/  FFMA R35, R49, R5, R35 ;  /* 0x0000000531237223 */ /* 0x000fe20000000023 */
[----:B------:R-:W-:Y:S02]  /*71a0*/  F2FP.BF16.F32.PACK_AB R19, R27, R22 ;  /* 0x000000161b13723e */ /* 0x000fe400000010ff */
[----:B------:R-:W-:Y:S02]  /*71b0*/  F2FP.BF16.F32.PACK_AB R24, R25, R24 ;  /* 0x000000181918723e */ /* 0x000fe400000010ff */
[----:B------:R-:W-:Y:S01]  /*71c0*/  F2FP.BF16.F32.PACK_AB R25, R31, R26 ;  /* 0x0000001a1f19723e */ /* 0x000fe200000010ff */
[----:B------:R1:W-:Y:S01]  /*71d0*/  STS.128 [R102+0x20], R16 ;  /* 0x0000201066007388 */ /* 0x0003e20000000c00 */
[----:B------:R-:W-:Y:S02]  /*71e0*/  F2FP.BF16.F32.PACK_AB R26, R29, R28 ;  /* 0x0000001c1d1a723e */ /* 0x000fe400000010ff */
[----:B------:R-:W-:Y:S05]  /*71f0*/  F2FP.BF16.F32.PACK_AB R27, R35, R30 ;  /* 0x0000001e231b723e */ /* 0x000fea00000010ff */
[----:B------:R1:W-:Y:S01]  /*7200*/  STS.128 [R110+0x30], R24 ;  /* 0x000030186e007388 */ /* 0x0003e20000000c00 */
[----:B------:R-:W-:Y:S01]  /*7210*/  @!PT LDS RZ, [RZ] ;  /* 0x00000000fffff984 */ /* 0x000fe20000000800 */
[----:B------:R-:W-:Y:S01]  /*7220*/  @!PT LDS RZ, [RZ] ;  /* 0x00000000fffff984 */ /* 0x000fe20000000800 */
[----:B------:R-:W-:Y:S01]  /*7230*/  @!PT LDS RZ, [RZ] ;  /* 0x00000000fffff984 */ /* 0x000fe20000000800 */
[----:B------:R-:W-:Y:S01]  /*7240*/  @!PT LDS RZ, [RZ] ;  /* 0x00000000fffff984 */ /* 0x000fe20000000800 */
[----:B------:R2:W-:Y:S07]  /*7250*/  MEMBAR.ALL.CTA ;  /* 0x0000000000007992 */ /* 0x0005ee0000008000 */
[----:B--2---:R-:W2:Y:S02]  /*7260*/  FENCE.VIEW.ASYNC.S ;  /* 0x00000000000073c6 */ /* 0x004ea40000000000 */
[----:B--2---:R-:W-:Y:S06]  /*7270*/  BAR.SYNC.DEFER_BLOCKING 0x1, 0x80 ;  /* 0x0042000000007b1d */ /* 0x004fec0000010000 */
[----:B------:R-:W-:Y:S05]  /*7280*/  @P0 BRA `(.L_x_130) ;  /* 0x0000000000280947 */ /* 0x000fea0003800000 */
[----:B------:R-:W-:Y:S02]  /*7290*/  UIADD3 UR4, UPT, UPT, UR48, 0x400, URZ ;  /* 0x0000040030047890 */ /* 0x000fe4000fffe0ff */
[----:B------:R-:W-:Y:S01]  /*72a0*/  UIADD3 UR6, UP0, UPT, UR52, 0x680, URZ ;  /* 0x0000068034067890 */ /* 0x000fe2000ff1e0ff */
[----:B------:R-:W-:Y:S03]  /*72b0*/  UMOV UR43, UR36 ;  /* 0x00000024002b7c82 */ /* 0x000fe60008000000 */
[----:B------:R-:W-:Y:S01]  /*72c0*/  MOV R97, UR4 ;  /* 0x0000000400617c02 */ /* 0x000fe20008000f00 */
[----:B------:R-:W-:Y:S03]  /*72d0*/  UIADD3.X UR7, UPT, UPT, URZ, UR53, URZ, UP0, !UPT ;  /* 0x00000035ff077290 */ /* 0x000fe600087fe4ff */
[----:B------:R-:W-:Y:S11]  /*72e0*/  R2UR UR40, R97 ;  /* 0x00000000612872ca */ /* 0x000ff600000e0000 */
[----:B------:R-:W-:Y:S02]  /*72f0*/  @!UPT UIADD3 URZ, UPT, UPT, URZ, URZ, URZ ;  /* 0x000000fffffff290 */ /* 0x000fe4000fffe0ff */
[----:B------:R2:W-:Y:S01]  /*7300*/  UTMASTG.3D [UR40], [UR6] ;  /* 0x00000028060073b5 */ /* 0x0005e20008010000 */
[----:B------:R0:W-:Y:S01]  /*7310*/  UTMACMDFLUSH ;  /* 0x00000000000079b7 */ /* 0x0001e20000000000 */
[----:B--2---:R-:W-:Y:S04]  /*7320*/  DEPBAR.LE SB0, 0x1 ;  /* 0x000080400000791a */ /* 0x004fe80000000000 */
.L_x_130:
[----:B------:R-:W-:Y:S05]  /*7330*/  BSYNC.RECONVERGENT B0 ;  /* 0x0000000000007941 */ /* 0x000fea0003800200 */
.L_x_129:
[----:B------:R-:W-:Y:S01]  /*7340*/  BAR.SYNC.DEFER_BLOCKING 0x1, 0x80 ;  /* 0x0042000000007b1d */ /* 0x000fe20000010000 */
[----:B------:R-:W-:Y:S01]  /*7350*/  ISETP.NE.AND P1, PT, R111, RZ, PT ;  /* 0x000000ff6f00720c */ /* 0x000fe20003f25270 */
[----:B------:R-:W-:Y:S01]  /*7360*/  UISETP.NE.AND UP0, UPT, UR49, URZ, UPT ;  /* 0x000000ff3100728c */ /* 0x000fe2000bf05270 */
[----:B------:R-:W-:Y:S11]  /*7370*/  LEA R2, R60, UR48, 0x3 ;  /* 0x000000303c027c11 */ /* 0x000ff6000f8e18ff */
[----:B------:R-:W-:Y:S01]  /*7380*/  @P1 SHF.L.U32 R3, R101, 0x1f, RZ ;  /* 0x0000001f65031819 */ /* 0x000fe200000006ff */
[----:B------:R-:W-:Y:S06]  /*7390*/  BRA.U !UP0, `(.L_x_131) ;  /* 0x0000000108247547 */ /* 0x000fec000b800000 */
[----:B------:R-:W-:Y:S01]  /*73a0*/  IMAD.U32 R4, RZ, RZ, UR51 ;  /* 0x00000033ff047e24 */ /* 0x000fe2000f8e00ff */
[----:B------:R-:W-:Y:S01]  /*73b0*/  MOV R0, UR37 ;  /* 0x0000002500007c02 */ /* 0x000fe20008000f00 */
[----:B------:R-:W-:Y:S03]  /*73c0*/  UIADD3 UR51, UPT, UPT, UR51, 0x1, URZ ;  /* 0x0000000133337890 */ /* 0x000fe6000fffe0ff */
[----:B------:R-:W-:Y:S01]  /*73d0*/  @P1 LEA R4, R4, UR48, 0x3 ;  /* 0x0000003004041c11 */ /* 0x000fe2000f8e18ff */
[----:B------:R-:W-:Y:S04]  /*73e0*/  UISETP.NE.AND UP0, UPT, UR51, 0x4, UPT ;  /* 0x000000043300788c */ /* 0x000fe8000bf05270 */
[----:B------:R-:W-:Y:S01]  /*73f0*/  @P1 VIADD R4, R4, 0x120 ;  /* 0x0000012004041836 */ /* 0x000fe20000000000 */
[----:B------:R-:W-:Y:S04]  /*7400*/  USEL UR51, UR51, URZ, UP0 ;  /* 0x000000ff33337287 */ /* 0x000fe80008000000 */
[----:B------:R-:W-:Y:S04]  /*7410*/  @P1 PRMT R0, R0, 0x654, R4 ;  /* 0x0000065400001816 */ /* 0x000fe80000000004 */
[----:B------:R2:W-:Y:S04]  /*7420*/  @P1 SYNCS.ARRIVE.TRANS64.RED.A1T0 RZ, [R0+URZ], RZ ;  /* 0x000000ff00ff19a7 */ /* 0x0005e800081004ff */
.L_x_131:
[----:B------:R-:W4:Y:S01]  /*7430*/  @P1 SYNCS.PHASECHK.TRANS64.TRYWAIT P0, [R2+URZ+0x100], R3 ;  /* 0x00010003020015a7 */ /* 0x000f2200080011ff */
[----:B------:R-:W-:Y:S01]  /*7440*/  BSSY B1, `(.L_x_132) ;  /* 0x0000016000017945 */ /* 0x000fe20003800000 */
[----:B----4-:R-:W-:Y:S03]  /*7450*/  @P1 SEL R61, RZ, 0x1, !P0 ;  /* 0x00000001ff3d1807 */ /* 0x010fe60004000000 */
[----:B------:R-:W-:Y:S05]  /*7460*/  @!P1 BRA `(.L_x_133) ;  /* 0x00000000004c9947 */ /* 0x000fea0003800000 */
[----:B------:R-:W-:Y:S01]  /*7470*/  ISETP.NE.AND P0, PT, R61, RZ, PT ;  /* 0x000000ff3d00720c */ /* 0x000fe20003f05270 */
[----:B------:R-:W-:Y:S01]  /*7480*/  BSSY B0, `(.L_x_134) ;  /* 0x000000b000007945 */ /* 0x000fe20003800000 */
[----:B------:R-:W-:Y:S11]  /*7490*/  ISETP.NE.AND P1, PT, R62, RZ, PT ;  /* 0x000000ff3e00720c */ /* 0x000ff60003f25270 */
[----:B------:R-:W-:Y:S02]  /*74a0*/  @!UPT UIADD3 URZ, UPT, UPT, URZ, URZ, URZ ;  /* 0x000000fffffff290 */ /* 0x000fe4000fffe0ff */
[C---:B------:R-:W-:Y:S01]  /*74b0*/  @P1 IMAD R6, R60.reuse, 0x2000, R104 ;  /* 0x000020003c061824 */ /* 0x040fe200078e0268 */
[C---:B------:R-:W-:Y:S01]  /*74c0*/  @P1 LEA R4, R60.reuse, R102, 0xd ;  /* 0x000000663c041211 */ /* 0x040fe200078e68ff */
[C---:B------:R-:W-:Y:S02]  /*74d0*/  @P1 IMAD R5, R60.reuse, 0x2000, R103 ;  /* 0x000020003c051824 */ /* 0x040fe400078e0267 */
[----:B------:R-:W-:Y:S01]  /*74e0*/  @P1 IMAD R3, R60, 0x2000, R110 ;  /* 0x000020003c031824 */ /* 0x000fe200078e026e */
[----:B------:R-:W-:Y:S06]  /*74f0*/  @P0 BRA `(.L_x_135) ;  /* 0x00000000000c0947 */ /* 0x000fec0003800000 */
[----:B--2---:R-:W-:Y:S04]  /*7500*/  SHF.L.U32 R0, R101, 0x1f, RZ ;  /* 0x0000001f65007819 */ /* 0x004fe800000006ff */
[----:B------:R-:W2:Y:S02]  /*7510*/  SYNCS.PHASECHK.TRANS64.TRYWAIT P0, [R2+URZ+0x100], R0 ;  /* 0x00010000020075a7 */ /* 0x000ea400080011ff */
[----:B--2---:R-:W-:Y:S05]  /*7520*/  @!P0 BRA `(.L_x_136) ;  /* 0x0000003400d08947 */ /* 0x004fea0003800000 */
.L_x_135:
[----:B------:R-:W-:Y:S05]  /*7530*/  BSYNC B0 ;  /* 0x0000000000007941 */ /* 0x000fea0003800000 */
.L_x_134:
[----:B------:R-:W-:Y:S02]  /*7540*/  ISETP.NE.AND P0, PT, R62, RZ, PT ;  /* 0x000000ff3e00720c */ /* 0x000fe40003f05270 */
[----:B------:R-:W-:Y:S11]  /*7550*/  IADD3 R60, PT, PT, R60, 0x1, RZ ;  /* 0x000000013c3c7810 */ /* 0x000ff60007ffe0ff */
[----:B------:R4:W1:Y:S04]  /*7560*/  @P0 LDS.128 R56, [R6] ;  /* 0x0000000006380984 */ /* 0x0008680000000c00 */
[----:B------:R4:W1:Y:S04]  /*7570*/  @P0 LDS.128 R64, [R5+0x10] ;  /* 0x0000100005400984 */ /* 0x0008680000000c00 */
[----:B------:R4:W1:Y:S04]  /*7580*/  @P0 LDS.128 R72, [R4+0x20] ;  /* 0x0000200004480984 */ /* 0x0008680000000c00 */
[----:B------:R4:W1:Y:S02]  /*7590*/  @P0 LDS.128 R80, [R3+0x30] ;  /* 0x0000300003500984 */ /* 0x0008640000000c00 */
.L_x_133:
[----:B------:R-:W-:Y:S05]  /*75a0*/  BSYNC B1 ;  /* 0x0000000000017941 */ /* 0x000fea0003800000 */
.L_x_132:
[----:B--2---:R-:W-:Y:S05]  /*75b0*/  VIADD R0, R48, 0x20 ;  /* 0x0000002030007836 */ /* 0x004fea0000000000 */
[----:B------:R-:W-:Y:S04]  /*75c0*/  SHF.R.U32.HI R0, RZ, 0x15, R0 ;  /* 0x00000015ff007819 */ /* 0x000fe80000011600 */
[----:B------:R-:W-:Y:S11]  /*75d0*/  LOP3.LUT P0, RZ, R0, 0x3, R96, 0x48, !PT ;  /* 0x0000000300ff7812 */ /* 0x000ff60007804860 */
[----:B------:R-:W-:Y:S02]  /*75e0*/  @!UPT UIADD3 URZ, UPT, UPT, URZ, URZ, URZ ;  /* 0x000000fffffff290 */ /* 0x000fe4000fffe0ff */
[----:B------:R-:W-:Y:S05]  /*75f0*/  @!P0 BRA `(.L_x_137) ;  /* 0x0000000000408947 */ /* 0x000fea0003800000 */
[----:B------:R-:W2:Y:S01]  /*7600*/  LDCU.64 UR8, c[0x4][0x70] ;  /* 0x01000e00ff0877ac */ /* 0x000ea20008000a00 */
[----:B----4-:R-:W-:Y:S01]  /*7610*/  MOV R3, 0x0 ;  /* 0x0000000000037802 */ /* 0x010fe20000000f00 */
[----:B------:R-:W-:Y:S02]  /*7620*/  HFMA2 R12, -RZ, RZ, 0, 5.9604644775390625e-08 ;  /* 0x00000001ff0c7431 */ /* 0x000fe400000001ff */
[----:B-1----:R-:W-:Y:S02]  /*7630*/  IMAD.MOV.U32 R8, RZ, RZ, 0x192 ;  /* 0x00000192ff087424 */ /* 0x002fe400078e00ff */
[----:B------:R-:W-:Y:S01]  /*7640*/  IMAD.MOV.U32 R13, RZ, RZ, RZ ;  /* 0x000000ffff0d7224 */ /* 0x000fe200078e00ff */
[----:B------:R-:W1:Y:S01]  /*7650*/  LDCU.64 UR6, c[0x4][0x78] ;  /* 0x01000f00ff0677ac */ /* 0x000e620008000a00 */
[----:B------:R-:W4:Y:S01]  /*7660*/  LDC.64 R2, c[0x4][R3] ;  /* 0x0100000003027b82 */ /* 0x000f220000000a00 */
[----:B------:R-:W5:Y:S01]  /*7670*/  LDCU.64 UR4, c[0x4][0x10] ;  /* 0x01000200ff0477ac */ /* 0x000f620008000a00 */
[----:B--2---:R-:W-:Y:S01]  /*7680*/  MOV R5, UR9 ;  /* 0x0000000900057c02 */ /* 0x004fe20008000f00 */
[----:B------:R-:W-:Y:S01]  /*7690*/  IMAD.U32 R4, RZ, RZ, UR8 ;  /* 0x00000008ff047e24 */ /* 0x000fe2000f8e00ff */
[----:B-1----:R-:W-:Y:S01]  /*76a0*/  MOV R7, UR7 ;  /* 0x0000000700077c02 */ /* 0x002fe20008000f00 */
[----:B------:R-:W-:Y:S01]  /*76b0*/  IMAD.U32 R6, RZ, RZ, UR6 ;  /* 0x00000006ff067e24 */ /* 0x000fe2000f8e00ff */
[----:B-----5:R-:W-:Y:S01]  /*76c0*/  MOV R11, UR5 ;  /* 0x00000005000b7c02 */ /* 0x020fe20008000f00 */
[----:B------:R-:W-:Y:S02]  /*76d0*/  IMAD.U32 R10, RZ, RZ, UR4 ;  /* 0x00000004ff0a7e24 */ /* 0x000fe4000f8e00ff */
[----:B------:R-:W-:Y:S07]  /*76e0*/  LEPC R20, `(.L_x_137) ;  /* 0x000000001014794e */ /* 0x000fee0000000000 */
[----:B---34-:R-:W-:Y:S05]  /*76f0*/  CALL.ABS.NOINC R2 ;  /* 0x0000000002007343 */ /* 0x018fea0003c00000 */
.L_x_137:
[----:B------:R-:W-:Y:S01]  /*7700*/  ISETP.NE.AND P6, PT, R111, RZ, PT ;  /* 0x000000ff6f00720c */ /* 0x000fe20003fc5270 */
[----:B------:R-:W-:Y:S05]  /*7710*/  WARPSYNC.ALL ;  /* 0x0000000000007948 */ /* 0x000fea0003800000 */
[----:B------:R-:W-:Y:S01]  /*7720*/  R2UR UR4, R48 ;  /* 0x00000000300472ca */ /* 0x000fe200000e0000 */
[----:B------:R-:W-:Y:S01]  /*7730*/  BSSY.RECONVERGENT B0, `(.L_x_138) ;  /* 0x000008f000007945 */ /* 0x000fe20003800200 */
[----:B------:R-:W-:Y:S02]  /*7740*/  MOV R50, UR51 ;  /* 0x0000003300327c02 */ /* 0x000fe40008000f00 */
[----:B-1--4-:R-:W-:Y:S02]  /*7750*/  SHF.L.U32 R3, R56, 0x10, RZ ;  /* 0x0000001038037819 */ /* 0x012fe400000006ff */
[----:B------:R-:W-:Y:S02]  /*7760*/  MOV R63, UR37 ;  /* 0x00000025003f7c02 */ /* 0x000fe40008000f00 */
[----:B------:R-:W-:Y:S02]  /*7770*/  @P6 LEA R50, R50, UR48, 0x3 ;  /* 0x0000003032326c11 */ /* 0x000fe4000f8e18ff */
[----:B------:R-:W-:Y:S02]  /*7780*/  LOP3.LUT R51, R57, 0xffff0000, RZ, 0xc0, !PT ;  /* 0xffff000039337812 */ /* 0x000fe400078ec0ff */
[----:B------:R-:W-:Y:S01]  /*7790*/  @P6 IADD3 R50, PT, PT, R50, 0x120, RZ ;  /* 0x0000012032326810 */ /* 0x000fe20007ffe0ff */
[----:B------:R-:W1:Y:S01]  /*77a0*/  LDTM.x32 R4, tmem[UR4+0x20] ;  /* 0x00002004000479ee */ /* 0x000e6200082c0000 */
[----:B------:R-:W-:Y:S02]  /*77b0*/  ISETP.NE.AND P0, PT, R106, RZ, PT ;  /* 0x000000ff6a00720c */ /* 0x000fe40003f05270 */
[----:B------:R-:W-:Y:S02]  /*77c0*/  @P6 PRMT R63, R63, 0x654, R50 ;  /* 0x000006543f3f6816 */ /* 0x000fe40000000032 */
[----:B------:R-:W-:Y:S01]  /*77d0*/  SHF.L.U32 R50, R57, 0x10, RZ ;  /* 0x0000001039327819 */ /* 0x000fe200000006ff */
[C---:B-1----:R-:W-:Y:S01]  /*77e0*/  FMUL R0, R47.reuse, R4 ;  /* 0x000000042f007220 */ /* 0x042fe20000400000 */
[----:B------:R-:W-:Y:S01]  /*77f0*/  LOP3.LUT R4, R56, 0xffff0000, RZ, 0xc0, !PT ;  /* 0xffff000038047812 */ /* 0x000fe200078ec0ff */
[C---:B------:R-:W-:Y:S01]  /*7800*/  FMUL R2, R47.reuse, R5 ;  /* 0x000000052f027220 */ /* 0x040fe20000400000 */
[----:B------:R-:W-:Y:S01]  /*7810*/  FMUL R7, R47, R7 ;  /* 0x000000072f077220 */ /* 0x000fe20000400000 */
[----:B------:R-:W-:Y:S01]  /*7820*/  FFMA R0, R49, R3, R0 ;  /* 0x0000000331007223 */ /* 0x000fe20000000000 */
[----:B------:R-:W-:Y:S01]  /*7830*/  FMUL R3, R47, R6 ;  /* 0x000000062f037220 */ /* 0x000fe20000400000 */
[----:B------:R-:W-:Y:S01]  /*7840*/  FFMA R2, R49, R4, R2 ;  /* 0x0000000431027223 */ /* 0x000fe20000000002 */
[C---:B------:R-:W-:Y:S01]  /*7850*/  FMUL R4, R47.reuse, R8 ;  /* 0x000000082f047220 */ /* 0x040fe20000400000 */
[C---:B------:R-:W-:Y:S01]  /*7860*/  FMUL R8, R47.reuse, R12 ;  /* 0x0000000c2f087220 */ /* 0x040fe20000400000 */
[C---:B------:R-:W-:Y:S01]  /*7870*/  FMUL R12, R47.reuse, R16 ;  /* 0x000000102f0c7220 */ /* 0x040fe20000400000 */
[C---:B------:R-:W-:Y:S01]  /*7880*/  FMUL R16, R47.reuse, R20 ;  /* 0x000000142f107220 */ /* 0x040fe20000400000 */
[----:B------:R-:W-:Y:S01]  /*7890*/  F2FP.BF16.F32.PACK_AB R52, R2, R0 ;  /* 0x000000000234723e */ /* 0x000fe200000010ff */
[C---:B------:R-:W-:Y:S01]  /*78a0*/  FMUL R20, R47.reuse, R24 ;  /* 0x000000182f147220 */ /* 0x040fe20000400000 */
[C---:B------:R-:W-:Y:S01]  /*78b0*/  LOP3.LUT R0, R58.reuse, 0xffff0000, RZ, 0xc0, !PT ;  /* 0xffff00003a007812 */ /* 0x040fe200078ec0ff */
[----:B------:R-:W-:Y:S01]  /*78c0*/  FMUL R24, R47, R28 ;  /* 0x0000001c2f187220 */ /* 0x000fe20000400000 */
[----:B------:R-:W-:Y:S01]  /*78d0*/  SHF.L.U32 R2, R59, 0x10, RZ ;  /* 0x000000103b027819 */ /* 0x000fe200000006ff */
[C---:B------:R-:W-:Y:S01]  /*78e0*/  FMUL R28, R47.reuse, R32 ;  /* 0x000000202f1c7220 */ /* 0x040fe20000400000 */
[----:B------:R-:W-:Y:S01]  /*78f0*/  SHF.L.U32 R32, R58, 0x10, RZ ;  /* 0x000000103a207819 */ /* 0x000fe200000006ff */
[----:B------:R-:W-:Y:S01]  /*7900*/  FMUL R5, R47, R9 ;  /* 0x000000092f057220 */ /* 0x000fe20000400000 */
[C---:B------:R-:W-:Y:S01]  /*7910*/  FFMA R3, R49.reuse, R50, R3 ;  /* 0x0000003231037223 */ /* 0x040fe20000000003 */
[----:B------:R-:W-:Y:S01]  /*7920*/  FFMA R7, R49, R51, R7 ;  /* 0x0000003331077223 */ /* 0x000fe20000000007 */
[----:B------:R-:W-:Y:S01]  /*7930*/  FMUL R6, R47, R10 ;  /* 0x0000000a2f067220 */ /* 0x000fe20000400000 */
[----:B------:R-:W-:Y:S01]  /*7940*/  FFMA R4, R49, R32, R4 ;  /* 0x0000002031047223 */ /* 0x000fe20000000004 */
[----:B------:R-:W-:Y:S01]  /*7950*/  LOP3.LUT R32, R59, 0xffff0000, RZ, 0xc0, !PT ;  /* 0xffff00003b207812 */ /* 0x000fe200078ec0ff */
[----:B------:R-:W-:Y:S01]  /*7960*/  FFMA R5, R49, R0, R5 ;  /* 0x0000000031057223 */ /* 0x000fe20000000005 */
[C---:B------:R-:W-:Y:S01]  /*7970*/  SHF.L.U32 R0, R64.reuse, 0x10, RZ ;  /* 0x0000001040007819 */ /* 0x040fe200000006ff */
[----:B------:R-:W-:Y:S01]  /*7980*/  FMUL R11, R47, R11 ;  /* 0x0000000b2f0b7220 */ /* 0x000fe20000400000 */
[----:B------:R-:W-:Y:S01]  /*7990*/  F2FP.BF16.F32.PACK_AB R53, R7, R3 ;  /* 0x000000030735723e */ /* 0x000fe200000010ff */
[C---:B------:R-:W-:Y:S01]  /*79a0*/  FFMA R6, R49.reuse, R2, R6 ;  /* 0x0000000231067223 */ /* 0x040fe20000000006 */
[----:B------:R-:W-:Y:S01]  /*79b0*/  LOP3.LUT R2, R64, 0xffff0000, RZ, 0xc0, !PT ;  /* 0xffff000040027812 */ /* 0x000fe200078ec0ff */
[----:B------:R-:W-:Y:S01]  /*79c0*/  FFMA R11, R49, R32, R11 ;  /* 0x00000020310b7223 */ /* 0x000fe2000000000b */
[----:B------:R-:W-:Y:S01]  /*79d0*/  SHF.L.U32 R3, R65, 0x10, RZ ;  /* 0x0000001041037819 */ /* 0x000fe200000006ff */
[----:B------:R-:W-:Y:S01]  /*79e0*/  FFMA R8, R49, R0, R8 ;  /* 0x0000000031087223 */ /* 0x000fe20000000008 */
[----:B------:R-:W-:Y:S01]  /*79f0*/  LOP3.LUT R0, R65, 0xffff0000, RZ, 0xc0, !PT ;  /* 0xffff000041007812 */ /* 0x000fe200078ec0ff */
[----:B------:R-:W-:Y:S01]  /*7a00*/  FMUL R9, R47, R13 ;  /* 0x0000000d2f097220 */ /* 0x000fe20000400000 */
[----:B------:R-:W-:Y:S01]  /*7a10*/  F2FP.BF16.F32.PACK_AB R54, R5, R4 ;  /* 0x000000040536723e */ /* 0x000fe200000010ff */
[----:B------:R-:W-:Y:S01]  /*7a20*/  FMUL R10, R47, R14 ;  /* 0x0000000e2f0a7220 */ /* 0x000fe20000400000 */
[----:B------:R-:W-:Y:S01]  /*7a30*/  F2FP.BF16.F32.PACK_AB R55, R11, R6 ;  /* 0x000000060b37723e */ /* 0x000fe200000010ff */
[----:B------:R-:W-:Y:S01]  /*7a40*/  FMUL R15, R47, R15 ;  /* 0x0000000f2f0f7220 */ /* 0x000fe20000400000 */
[----:B------:R-:W-:Y:S01]  /*7a50*/  SHF.L.U32 R4, R81, 0x10, RZ ;  /* 0x0000001051047819 */ /* 0x000fe200000006ff */
[C---:B------:R-:W-:Y:S01]  /*7a60*/  FFMA R9, R49.reuse, R2, R9 ;  /* 0x0000000231097223 */ /* 0x040fe20000000009 */
[C---:B------:R-:W-:Y:S01]  /*7a70*/  SHF.L.U32 R2, R66.reuse, 0x10, RZ ;  /* 0x0000001042027819 */ /* 0x040fe200000006ff */
[C---:B------:R-:W-:Y:S01]  /*7a80*/  FFMA R10, R49.reuse, R3, R10 ;  /* 0x00000003310a7223 */ /* 0x040fe2000000000a */
[----:B------:R-:W-:Y:S01]  /*7a90*/  LOP3.LUT R3, R66, 0xffff0000, RZ, 0xc0, !PT ;  /* 0xffff000042037812 */ /* 0x000fe200078ec0ff */
[----:B------:R-:W-:Y:S01]  /*7aa0*/  FFMA R15, R49, R0, R15 ;  /* 0x00000000310f7223 */ /* 0x000fe2000000000f */
[----:B------:R-:W-:Y:S01]  /*7ab0*/  SHF.L.U32 R0, R67, 0x10, RZ ;  /* 0x0000001043007819 */ /* 0x000fe200000006ff */
[----:B------:R-:W-:Y:S01]  /*7ac0*/  FMUL R13, R47, R17 ;  /* 0x000000112f0d7220 */ /* 0x000fe20000400000 */
[----:B------:R-:W-:Y:S01]  /*7ad0*/  F2FP.BF16.F32.PACK_AB R8, R9, R8 ;  /* 0x000000080908723e */ /* 0x000fe200000010ff */
[----:B------:R-:W-:Y:S01]  /*7ae0*/  FMUL R14, R47, R18 ;  /* 0x000000122f0e7220 */ /* 0x000fe20000400000 */
[----:B------:R-:W-:Y:S01]  /*7af0*/  F2FP.BF16.F32.PACK_AB R9, R15, R10 ;  /* 0x0000000a0f09723e */ /* 0x000fe200000010ff */
[----:B------:R-:W-:Y:S01]  /*7b00*/  FFMA R12, R49, R2, R12 ;  /* 0x00000002310c7223 */ /* 0x000fe2000000000c */
[----:B------:R-:W-:Y:S01]  /*7b10*/  LOP3.LUT R2, R67, 0xffff0000, RZ, 0xc0, !PT ;  /* 0xffff000043027812 */ /* 0x000fe200078ec0ff */
[----:B------:R-:W-:Y:S01]  /*7b20*/  FFMA R13, R49, R3, R13 ;  /* 0x00000003310d7223 */ /* 0x000fe2000000000d */
[----:B------:R-:W-:Y:S01]  /*7b30*/  SHF.L.U32 R3, R73, 0x10, RZ ;  /* 0x0000001049037819 */ /* 0x000fe200000006ff */
[----:B------:R-:W-:Y:S01]  /*7b40*/  FFMA R14, R49, R0, R14 ;  /* 0x00000000310e7223 */ /* 0x000fe2000000000e */
[C---:B------:R-:W-:Y:S01]  /*7b50*/  SHF.L.U32 R0, R72.reuse, 0x10, RZ ;  /* 0x0000001048007819 */ /* 0x040fe200000006ff */
[----:B------:R-:W-:Y:S01]  /*7b60*/  FMUL R19, R47, R19 ;  /* 0x000000132f137220 */ /* 0x000fe20000400000 */
[----:B------:R-:W-:Y:S01]  /*7b70*/  F2FP.BF16.F32.PACK_AB R10, R13, R12 ;  /* 0x0000000c0d0a723e */ /* 0x000fe200000010ff */
[----:B------:R-:W-:Y:S01]  /*7b80*/  FMUL R17, R47, R21 ;  /* 0x000000152f117220 */ /* 0x000fe20000400000 */
[----:B------:R-:W-:Y:S01]  /*7b90*/  LOP3.LUT R5, R83, 0xffff0000, RZ, 0xc0, !PT ;  /* 0xffff000053057812 */ /* 0x000fe200078ec0ff */
[C---:B------:R-:W-:Y:S01]  /*7ba0*/  FFMA R19, R49.reuse, R2, R19 ;  /* 0x0000000231137223 */ /* 0x040fe20000000013 */
[----:B------:R-:W-:Y:S01]  /*7bb0*/  LOP3.LUT R2, R72, 0xffff0000, RZ, 0xc0, !PT ;  /* 0xffff000048027812 */ /* 0x000fe200078ec0ff */
[----:B------:R1:W-:Y:S01]  /*7bc0*/  STS.128 [R104+0x2000], R52 ;  /* 0x0020003468007388 */ /* 0x0003e20000000c00 */
[----:B------:R-:W-:Y:S01]  /*7bd0*/  FFMA R16, R49, R0, R16 ;  /* 0x0000000031107223 */ /* 0x000fe20000000010 */
[----:B------:R-:W-:Y:S01]  /*7be0*/  LOP3.LUT R0, R73, 0xffff0000, RZ, 0xc0, !PT ;  /* 0xffff000049007812 */ /* 0x000fe200078ec0ff */
[----:B------:R-:W-:Y:S01]  /*7bf0*/  FMUL R18, R47, R22 ;  /* 0x000000162f127220 */ /* 0x000fe20000400000 */
[----:B------:R-:W-:Y:S01]  /*7c00*/  F2FP.BF16.F32.PACK_AB R11, R19, R14 ;  /* 0x0000000e130b723e */ /* 0x000fe200000010ff */
[----:B------:R-:W-:Y:S01]  /*7c10*/  FMUL R23, R47, R23 ;  /* 0x000000172f177220 */ /* 0x000fe20000400000 */
[C---:B------:R-:W-:Y:S01]  /*7c20*/  FFMA R17, R49.reuse, R2, R17 ;  /* 0x0000000231117223 */ /* 0x040fe20000000011 */
[C---:B------:R-:W-:Y:S01]  /*7c30*/  SHF.L.U32 R2, R74.reuse, 0x10, RZ ;  /* 0x000000104a027819 */ /* 0x040fe200000006ff */
[----:B------:R-:W-:Y:S01]  /*7c40*/  FFMA R18, R49, R3, R18 ;  /* 0x0000000331127223 */ /* 0x000fe20000000012 */
[----:B------:R-:W-:Y:S01]  /*7c50*/  SHF.L.U32 R3, R75, 0x10, RZ ;  /* 0x000000104b037819 */ /* 0x000fe200000006ff */
[----:B------:R1:W-:Y:S01]  /*7c60*/  STS.128 [R103+0x2010], R8 ;  /* 0x0020100867007388 */ /* 0x0003e20000000c00 */
[----:B------:R-:W-:Y:S01]  /*7c70*/  F2FP.BF16.F32.PACK_AB R16, R17, R16 ;  /* 0x000000101110723e */ /* 0x000fe200000010ff */
[----:B------:R-:W-:Y:S01]  /*7c80*/  FFMA R23, R49, R0, R23 ;  /* 0x0000000031177223 */ /* 0x000fe20000000017 */
[----:B------:R-:W-:Y:S01]  /*7c90*/  LOP3.LUT R0, R74, 0xffff0000, RZ, 0xc0, !PT ;  /* 0xffff00004a007812 */ /* 0x000fe200078ec0ff */
[C---:B------:R-:W-:Y:S01]  /*7ca0*/  FMUL R21, R47.reuse, R25 ;  /* 0x000000192f157220 */ /* 0x040fe20000400000 */
[----:B------:R-:W-:Y:S01]  /*7cb0*/  FMUL R22, R47, R26 ;  /* 0x0000001a2f167220 */ /* 0x000fe20000400000 */
[C---:B------:R-:W-:Y:S01]  /*7cc0*/  FFMA R20, R49.reuse, R2, R20 ;  /* 0x0000000231147223 */ /* 0x040fe20000000014 */
[C---:B------:R-:W-:Y:S01]  /*7cd0*/  SHF.L.U32 R2, R80.reuse, 0x10, RZ ;  /* 0x0000001050027819 */ /* 0x040fe200000006ff */
[----:B------:R-:W-:Y:S01]  /*7ce0*/  FFMA R21, R49, R0, R21 ;  /* 0x0000000031157223 */ /* 0x000fe20000000015 */
[----:B------:R-:W-:Y:S01]  /*7cf0*/  LOP3.LUT R0, R75, 0xffff0000, RZ, 0xc0, !PT ;  /* 0xffff00004b007812 */ /* 0x000fe200078ec0ff */
[----:B------:R-:W-:Y:S01]  /*7d00*/  FFMA R22, R49, R3, R22 ;  /* 0x0000000331167223 */ /* 0x000fe20000000016 */
[C---:B------:R-:W-:Y:S01]  /*7d10*/  FMUL R27, R47.reuse, R27 ;  /* 0x0000001b2f1b7220 */ /* 0x040fe20000400000 */
[----:B------:R-:W-:Y:S01]  /*7d20*/  LOP3.LUT R3, R80, 0xffff0000, RZ, 0xc0, !PT ;  /* 0xffff000050037812 */ /* 0x000fe200078ec0ff */
[C---:B------:R-:W-:Y:S01]  /*7d30*/  FMUL R25, R47.reuse, R29 ;  /* 0x0000001d2f197220 */ /* 0x040fe20000400000 */
[----:B------:R-:W-:Y:S01]  /*7d40*/  FMUL R26, R47, R30 ;  /* 0x0000001e2f1a7220 */ /* 0x000fe20000400000 */
[C---:B------:R-:W-:Y:S01]  /*7d50*/  FFMA R27, R49.reuse, R0, R27 ;  /* 0x00000000311b7223 */ /* 0x040fe2000000001b */
[----:B------:R-:W-:Y:S01]  /*7d60*/  FFMA R24, R49, R2, R24 ;  /* 0x0000000231187223 */ /* 0x000fe20000000018 */
[----:B------:R-:W-:Y:S01]  /*7d70*/  LOP3.LUT R0, R81, 0xffff0000, RZ, 0xc0, !PT ;  /* 0xffff000051007812 */ /* 0x000fe200078ec0ff */
[----:B------:R-:W-:Y:S01]  /*7d80*/  FFMA R25, R49, R3, R25 ;  /* 0x0000000331197223 */ /* 0x000fe20000000019 */
[----:B------:R-:W-:Y:S01]  /*7d90*/  FMUL R31, R47, R31 ;  /* 0x0000001f2f1f7220 */ /* 0x000fe20000400000 */
[C---:B------:R-:W-:Y:S01]  /*7da0*/  SHF.L.U32 R2, R82.reuse, 0x10, RZ ;  /* 0x0000001052027819 */ /* 0x040fe200000006ff */
[----:B------:R-:W-:Y:S01]  /*7db0*/  FFMA R26, R49, R4, R26 ;  /* 0x00000004311a7223 */ /* 0x000fe2000000001a */
[----:B------:R-:W-:Y:S01]  /*7dc0*/  LOP3.LUT R3, R82, 0xffff0000, RZ, 0xc0, !PT ;  /* 0xffff000052037812 */ /* 0x000fe200078ec0ff */
[----:B------:R-:W-:Y:S01]  /*7dd0*/  FMUL R29, R47, R33 ;  /* 0x000000212f1d7220 */ /* 0x000fe20000400000 */
[----:B------:R-:W-:Y:S01]  /*7de0*/  SHF.L.U32 R4, R83, 0x10, RZ ;  /* 0x0000001053047819 */ /* 0x000fe200000006ff */
[----:B------:R-:W-:Y:S01]  /*7df0*/  FMUL R30, R47, R34 ;  /* 0x000000222f1e7220 */ /* 0x000fe20000400000 */
[----:B------:R-:W-:Y:S01]  /*7e00*/  F2FP.BF16.F32.PACK_AB R17, R23, R18 ;  /* 0x000000121711723e */ /* 0x000fe200000010ff */
[----:B------:R-:W-:Y:S01]  /*7e10*/  FFMA R31, R49, R0, R31 ;  /* 0x00000000311f7223 */ /* 0x000fe2000000001f */
[----:B------:R-:W-:Y:S01]  /*7e20*/  FMUL R35, R47, R35 ;  /* 0x000000232f237220 */ /* 0x000fe20000400000 */
[----:B------:R-:W-:Y:S01]  /*7e30*/  F2FP.BF16.F32.PACK_AB R18, R21, R20 ;  /* 0x000000141512723e */ /* 0x000fe200000010ff */
[----:B------:R-:W-:Y:S01]  /*7e40*/  FFMA R28, R49, R2, R28 ;  /* 0x00000002311c7223 */ /* 0x000fe2000000001c */
[----:B------:R-:W-:Y:S01]  /*7e50*/  F2FP.BF16.F32.PACK_AB R19, R27, R22 ;  /* 0x000000161b13723e */ /* 0x000fe200000010ff */
[C---:B------:R-:W-:Y:S01]  /*7e60*/  FFMA R29, R49.reuse, R3, R29 ;  /* 0x00000003311d7223 */ /* 0x040fe2000000001d */
[C---:B------:R-:W-:Y:S01]  /*7e70*/  FFMA R30, R49.reuse, R4, R30 ;  /* 0x00000004311e7223 */ /* 0x040fe2000000001e */
[----:B------:R-:W-:Y:S01]  /*7e80*/  FFMA R35, R49, R5, R35 ;  /* 0x0000000531237223 */ /* 0x000fe20000000023 */
[----:B------:R-:W-:Y:S01]  /*7e90*/  F2FP.BF16.F32.PACK_AB R24, R25, R24 ;  /* 0x000000181918723e */ /* 0x000fe200000010ff */
[----:B------:R1:W-:Y:S01]  /*7ea0*/  STS.128 [R102+0x2020], R16 ;  /* 0x0020201066007388 */ /* 0x0003e20000000c00 */
[----:B------:R-:W-:Y:S02]  /*7eb0*/  F2FP.BF16.F32.PACK_AB R25, R31, R26 ;  /* 0x0000001a1f19723e */ /* 0x000fe400000010ff */
[----:B------:R-:W-:Y:S02]  /*7ec0*/  F2FP.BF16.F32.PACK_AB R26, R29, R28 ;  /* 0x0000001c1d1a723e */ /* 0x000fe400000010ff */
[----:B------:R-:W-:Y:S02]  /*7ed0*/  F2FP.BF16.F32.PACK_AB R27, R35, R30 ;  /* 0x0000001e231b723e */ /* 0x000fe400000010ff */
[----:B------:R-:W-:Y:S02]  /*7ee0*/  LEA R0, R60, UR48, 0x3 ;  /* 0x000000303c007c11 */ /* 0x000fe4000f8e18ff */
[----:B------:R-:W-:Y:S01]  /*7ef0*/  @P6 SHF.L.U32 R2, R101, 0x1f, RZ ;  /* 0x0000001f65026819 */ /* 0x000fe200000006ff */
        /* <DEDUP_REMOVED lines=9> */
[----:B------:R-:W-:Y:S02]  /*7f90*/  UIADD3 UR8, UP0, UPT, UR52, 0x680, URZ ;  /* 0x0000068034087890 */ /* 0x000fe4000ff1e0ff */
[----:B------:R-:W-:Y:S02]  /*7fa0*/  UIADD3 UR5, UPT, UPT, UR41, 0x20, URZ ;  /* 0x0000002029057890 */ /* 0x000fe4000fffe0ff */
[----:B------:R-:W-:Y:S02]  /*7fb0*/  UIADD3 UR4, UPT, UPT, UR48, 0x2400, URZ ;  /* 0x0000240030047890 */ /* 0x000fe4000fffe0ff */
[----:B------:R-:W-:Y:S01]  /*7fc0*/  UIADD3.X UR9, UPT, UPT, URZ, UR53, URZ, UP0, !UPT ;  /* 0x00000035ff097290 */ /* 0x000fe200087fe4ff */
[----:B------:R-:W-:Y:S01]  /*7fd0*/  UMOV UR6, UR42 ;  /* 0x0000002a00067c82 */ /* 0x000fe20008000000 */
[----:B------:R-:W-:Y:S07]  /*7fe0*/  UMOV UR7, UR36 ;  /* 0x0000002400077c82 */ /* 0x000fee0008000000 */
[----:B------:R2:W-:Y:S01]  /*7ff0*/  UTMASTG.3D [UR4], [UR8] ;  /* 0x00000004080073b5 */ /* 0x0005e20008010000 */
[----:B------:R0:W-:Y:S01]  /*8000*/  UTMACMDFLUSH ;  /* 0x00000000000079b7 */ /* 0x0001e20000000000 */
[----:B--2---:R-:W-:Y:S04]  /*8010*/  DEPBAR.LE SB0, 0x1 ;  /* 0x000080400000791a */ /* 0x004fe80000000000 */
.L_x_139:
[----:B------:R-:W-:Y:S05]  /*8020*/  BSYNC.RECONVERGENT B0 ;  /* 0x0000000000007941 */ /* 0x000fea0003800200 */
.L_x_138:
[----:B------:R-:W-:Y:S01]  /*8030*/  BAR.SYNC.DEFER_BLOCKING 0x1, 0x80 ;  /* 0x0042000000007b1d */ /* 0x000fe20000010000 */
[----:B------:R-:W-:Y:S04]  /*8040*/  UIADD3 UR40, UPT, UPT, UR51, 0x1, URZ ;  /* 0x0000000133287890 */ /* 0x000fe8000fffe0ff */
[----:B------:R-:W-:Y:S04]  /*8050*/  UISETP.NE.AND UP0, UPT, UR40, 0x4, UPT ;  /* 0x000000042800788c */ /* 0x000fe8000bf05270 */
[----:B------:R-:W-:Y:S01]  /*8060*/  USEL UR40, UR40, URZ, UP0 ;  /* 0x000000ff28287287 */ /* 0x000fe20008000000 */
[----:B------:R2:W-:Y:S01]  /*8070*/  @P6 SYNCS.ARRIVE.TRANS64.RED.A1T0 RZ, [R63+URZ], RZ ;  /* 0x000000ff3fff69a7 */ /* 0x0005e200081004ff */
[----:B------:R-:W-:Y:S01]  /*8080*/  BSSY B1, `(.L_x_140) ;  /* 0x0000017000017945 */ /* 0x000fe20003800000 */
[----:B------:R-:W4:Y:S02]  /*8090*/  @P6 SYNCS.PHASECHK.TRANS64.TRYWAIT P0, [R0+URZ+0x100], R2 ;  /* 0x00010002000065a7 */ /* 0x000f2400080011ff */
[----:B----4-:R-:W-:Y:S01]  /*80a0*/  @P6 SEL R61, RZ, 0x1, !P0 ;  /* 0x00000001ff3d6807 */ /* 0x010fe20004000000 */
[----:B--2---:R-:W-:Y:S06]  /*80b0*/  @!P6 BRA `(.L_x_141) ;  /* 0x00000000004ce947 */ /* 0x004fec0003800000 */
        /* <DEDUP_REMOVED lines=9> */
[----:B------:R-:W-:Y:S04]  /*8150*/  SHF.L.U32 R6, R101, 0x1f, RZ ;  /* 0x0000001f65067819 */ /* 0x000fe800000006ff */
[----:B------:R-:W2:Y:S02]  /*8160*/  SYNCS.PHASECHK.TRANS64.TRYWAIT P0, [R0+URZ+0x100], R6 ;  /* 0x00010006000075a7 */ /* 0x000ea400080011ff */
[----:B--2---:R-:W-:Y:S05]  /*8170*/  @!P0 BRA `(.L_x_144) ;  /* 0x0000002800d08947 */ /* 0x004fea0003800000 */
.L_x_143:
[----:B------:R-:W-:Y:S05]  /*8180*/  BSYNC B0 ;  /* 0x0000000000007941 */ /* 0x000fea0003800000 */
.L_x_142:
[----:B------:R-:W-:Y:S02]  /*8190*/  ISETP.NE.AND P0, PT, R62, RZ, PT ;  /* 0x000000ff3e00720c */ /* 0x000fe40003f05270 */
[----:B------:R-:W-:Y:S11]  /*81a0*/  IADD3 R60, PT, PT, R60, 0x1, RZ ;  /* 0x000000013c3c7810 */ /* 0x000ff60007ffe0ff */
[----:B------:R4:W1:Y:S04]  /*81b0*/  @P0 LDS.128 R56, [R5] ;  /* 0x0000000005380984 */ /* 0x0008680000000c00 */
[----:B------:R4:W1:Y:S04]  /*81c0*/  @P0 LDS.128 R64, [R4+0x10] ;  /* 0x0000100004400984 */ /* 0x0008680000000c00 */
[----:B------:R4:W1:Y:S04]  /*81d0*/  @P0 LDS.128 R72, [R3+0x20] ;  /* 0x0000200003480984 */ /* 0x0008680000000c00 */
[----:B------:R4:W1:Y:S02]  /*81e0*/  @P0 LDS.128 R80, [R2+0x30] ;  /* 0x0000300002500984 */ /* 0x0008640000000c00 */
.L_x_141:
[----:B------:R-:W-:Y:S05]  /*81f0*/  BSYNC B1 ;  /* 0x0000000000017941 */ /* 0x000fea0003800000 */
.L_x_140:
        /* <DEDUP_REMOVED lines=21> */
.L_x_145:
        /* <DEDUP_REMOVED lines=146> */
.L_x_147:
[----:B------:R-:W-:Y:S05]  /*8c70*/  BSYNC.RECONVERGENT B0 ;  /* 0x0000000000007941 */ /* 0x000fea0003800200 */
.L_x_146:
        /* <DEDUP_REMOVED lines=21> */
.L_x_151:
[----:B------:R-:W-:Y:S05]  /*8dd0*/  BSYNC B0 ;  /* 0x0000000000007941 */ /* 0x000fea0003800000 */
.L_x_150:
[----:B------:R-:W-:Y:S11]  /*8de0*/  ISETP.NE.AND P0, PT, R62, RZ, PT ;  /* 0x000000ff3e00720c */ /* 0x000ff60003f05270 */
[----:B------:R-:W-:Y:S02]  /*8df0*/  @!UPT UIADD3 URZ, UPT, UPT, URZ, URZ, URZ ;  /* 0x000000fffffff290 */ /* 0x000fe4000fffe0ff */
[----:B------:R4:W1:Y:S04]  /*8e00*/  @P0 LDS.128 R56, [R4] ;  /* 0x0000000004380984 */ /* 0x0008680000000c00 */
[----:B------:R4:W1:Y:S04]  /*8e10*/  @P0 LDS.128 R64, [R3+0x10] ;  /* 0x0000100003400984 */ /* 0x0008680000000c00 */
[----:B------:R4:W1:Y:S04]  /*8e20*/  @P0 LDS.128 R72, [R2+0x20] ;  /* 0x0000200002480984 */ /* 0x0008680000000c00 */
[----:B------:R4:W1:Y:S02]  /*8e30*/  @P0 LDS.128 R80, [R60+0x30] ;  /* 0x000030003c500984 */ /* 0x0008640000000c00 */
.L_x_149:
[----:B------:R-:W-:Y:S05]  /*8e40*/  BSYNC B1 ;  /* 0x0000000000017941 */ /* 0x000fea0003800000 */
.L_x_148:
        /* <DEDUP_REMOVED lines=21> */
.L_x_153:
[----:B------:R-:W-:Y:S01]  /*8fa0*/  ISETP.NE.AND P0, PT, R106, RZ, PT ;  /* 0x000000ff6a00720c */ /* 0x000fe20003f05270 */
[----:B------:R-:W-:Y:S05]  /*8fb0*/  WARPSYNC.ALL ;  /* 0x0000000000007948 */ /* 0x000fea0003800000 */
[----:B------:R-:W-:Y:S01]  /*8fc0*/  R2UR UR4, R48 ;  /* 0x00000000300472ca */ /* 0x000fe200000e0000 */
[----:B------:R-:W-:Y:S01]  /*8fd0*/  BSSY.RECONVERGENT B0, `(.L_x_154) ;  /* 0x000008b000007945 */ /* 0x000fe20003800200 */
[C---:B-1----:R-:W-:Y:S02]  /*8fe0*/  SHF.L.U32 R48, R56.reuse, 0x10, RZ ;  /* 0x0000001038307819 */ /* 0x042fe400000006ff */
[----:B------:R-:W-:Y:S02]  /*8ff0*/  LOP3.LUT R50, R56, 0xffff0000, RZ, 0xc0, !PT ;  /* 0xffff000038327812 */ /* 0x000fe400078ec0ff */
[C---:B------:R-:W-:Y:S02]  /*9000*/  SHF.L.U32 R51, R57.reuse, 0x10, RZ ;  /* 0x0000001039337819 */ /* 0x040fe400000006ff */
[----:B------:R-:W-:Y:S02]  /*9010*/  LOP3.LUT R52, R57, 0xffff0000, RZ, 0xc0, !PT ;  /* 0xffff000039347812 */ /* 0x000fe400078ec0ff */
[C---:B------:R-:W-:Y:S02]  /*9020*/  SHF.L.U32 R53, R58.reuse, 0x10, RZ ;  /* 0x000000103a357819 */ /* 0x040fe400000006ff */
[----:B------:R-:W-:Y:S01]  /*9030*/  LOP3.LUT R54, R58, 0xffff0000, RZ, 0xc0, !PT ;  /* 0xffff00003a367812 */ /* 0x000fe200078ec0ff */
[----:B----4-:R-:W1:Y:S01]  /*9040*/  LDTM.x32 R4, tmem[UR4+0x60] ;  /* 0x00006004000479ee */ /* 0x010e6200082c0000 */
[C---:B------:R-:W-:Y:S01]  /*9050*/  SHF.L.U32 R55, R59.reuse, 0x10, RZ ;  /* 0x000000103b377819 */ /* 0x040fe200000006ff */
[----:B------:R-:W-:Y:S01]  /*9060*/  NOP ;  /* 0x0000000000007918 */ /* 0x000fe20000000000 */
[----:B------:R-:W-:Y:S02]  /*9070*/  LOP3.LUT R56, R59, 0xffff0000, RZ, 0xc0, !PT ;  /* 0xffff00003b387812 */ /* 0x000fe400078ec0ff */
[C---:B------:R-:W-:Y:S02]  /*9080*/  SHF.L.U32 R57, R64.reuse, 0x10, RZ ;  /* 0x0000001040397819 */ /* 0x040fe400000006ff */
[----:B------:R-:W-:Y:S02]  /*9090*/  LOP3.LUT R58, R64, 0xffff0000, RZ, 0xc0, !PT ;  /* 0xffff0000403a7812 */ /* 0x000fe400078ec0ff */
[C---:B------:R-:W-:Y:S02]  /*90a0*/  SHF.L.U32 R59, R65.reuse, 0x10, RZ ;  /* 0x00000010413b7819 */ /* 0x040fe400000006ff */
[----:B------:R-:W-:Y:S02]  /*90b0*/  LOP3.LUT R60, R65, 0xffff0000, RZ, 0xc0, !PT ;  /* 0xffff0000413c7812 */ /* 0x000fe400078ec0ff */
[C---:B------:R-:W-:Y:S02]  /*90c0*/  SHF.L.U32 R61, R66.reuse, 0x10, RZ ;  /* 0x00000010423d7819 */ /* 0x040fe400000006ff */
[----:B------:R-:W-:Y:S02]  /*90d0*/  LOP3.LUT R62, R66, 0xffff0000, RZ, 0xc0, !PT ;  /* 0xffff0000423e7812 */ /* 0x000fe400078ec0ff */
[C---:B------:R-:W-:Y:S02]  /*90e0*/  SHF.L.U32 R63, R67.reuse, 0x10, RZ ;  /* 0x00000010433f7819 */ /* 0x040fe400000006ff */
[----:B------:R-:W-:Y:S02]  /*90f0*/  IADD3 R112, PT, PT, R112, 0x190, RZ ;  /* 0x0000019070707810 */ /* 0x000fe40007ffe0ff */
[----:B------:R-:W-:Y:S02]  /*9100*/  LOP3.LUT R64, R67, 0xffff0000, RZ, 0xc0, !PT ;  /* 0xffff000043407812 */ /* 0x000fe400078ec0ff */
[C---:B------:R-:W-:Y:S01]  /*9110*/  SHF.L.U32 R65, R72.reuse, 0x10, RZ ;  /* 0x0000001048417819 */ /* 0x040fe200000006ff */
[C---:B-1----:R-:W-:Y:S01]  /*9120*/  FMUL R4, R47.reuse, R4 ;  /* 0x000000042f047220 */ /* 0x042fe20000400000 */
[----:B------:R-:W-:Y:S01]  /*9130*/  LOP3.LUT R66, R72, 0xffff0000, RZ, 0xc0, !PT ;  /* 0xffff000048427812 */ /* 0x000fe200078ec0ff */
[----:B------:R-:W-:Y:S01]  /*9140*/  FMUL R5, R47, R5 ;  /* 0x000000052f057220 */ /* 0x000fe20000400000 */
[----:B------:R-:W-:Y:S01]  /*9150*/  LOP3.LUT R112, R112, 0xfefffff8, RZ, 0xc0, !PT ;  /* 0xfefffff870707812 */ /* 0x000fe200078ec0ff */
[----:B------:R-:W-:Y:S01]  /*9160*/  FFMA R4, R49, R48, R4 ;  /* 0x0000003031047223 */ /* 0x000fe20000000004 */
[----:B------:R-:W-:Y:S01]  /*9170*/  FMUL R6, R47, R6 ;  /* 0x000000062f067220 */ /* 0x000fe20000400000 */
[----:B------:R-:W-:Y:S01]  /*9180*/  FFMA R5, R49, R50, R5 ;  /* 0x0000003231057223 */ /* 0x000fe20000000005 */
[----:B------:R-:W-:Y:S01]  /*9190*/  SHF.L.U32 R67, R73, 0x10, RZ ;  /* 0x0000001049437819 */ /* 0x000fe200000006ff */
[----:B------:R1:W-:Y:S01]  /*91a0*/  SYNCS.ARRIVE.TRANS64.RED.A1T0 RZ, [R112+URZ], RZ ;  /* 0x000000ff70ff79a7 */ /* 0x0003e200081004ff */
[----:B------:R-:W-:Y:S01]  /*91b0*/  FFMA R6, R49, R51, R6 ;  /* 0x0000003331067223 */ /* 0x000fe20000000006 */
[----:B------:R-:W-:Y:S01]  /*91c0*/  FMUL R7, R47, R7 ;  /* 0x000000072f077220 */ /* 0x000fe20000400000 */
[----:B------:R-:W-:Y:S01]  /*91d0*/  F2FP.BF16.F32.PACK_AB R4, R5, R4 ;  /* 0x000000040504723e */ /* 0x000fe200000010ff */
[C---:B------:R-:W-:Y:S01]  /*91e0*/  FMUL R8, R47.reuse, R8 ;  /* 0x000000082f087220 */ /* 0x040fe20000400000 */
[----:B------:R-:W-:Y:S01]  /*91f0*/  FMUL R9, R47, R9 ;  /* 0x000000092f097220 */ /* 0x000fe20000400000 */
[----:B------:R-:W-:Y:S01]  /*9200*/  LOP3.LUT R68, R73, 0xffff0000, RZ, 0xc0, !PT ;  /* 0xffff000049447812 */ /* 0x000fe200078ec0ff */
[C---:B------:R-:W-:Y:S01]  /*9210*/  FFMA R7, R49.reuse, R52, R7 ;  /* 0x0000003431077223 */ /* 0x040fe20000000007 */
[C---:B------:R-:W-:Y:S01]  /*9220*/  FFMA R8, R49.reuse, R53, R8 ;  /* 0x0000003531087223 */ /* 0x040fe20000000008 */
[C---:B------:R-:W-:Y:S01]  /*9230*/  SHF.L.U32 R69, R74.reuse, 0x10, RZ ;  /* 0x000000104a457819 */ /* 0x040fe200000006ff */
[----:B------:R-:W-:Y:S01]  /*9240*/  FFMA R9, R49, R54, R9 ;  /* 0x0000003631097223 */ /* 0x000fe20000000009 */
[----:B------:R-:W-:Y:S01]  /*9250*/  FMUL R10, R47, R10 ;  /* 0x0000000a2f0a7220 */ /* 0x000fe20000400000 */
[----:B------:R-:W-:Y:S01]  /*9260*/  F2FP.BF16.F32.PACK_AB R5, R7, R6 ;  /* 0x000000060705723e */ /* 0x000fe200000010ff */
[C---:B------:R-:W-:Y:S01]  /*9270*/  FMUL R11, R47.reuse, R11 ;  /* 0x0000000b2f0b7220 */ /* 0x040fe20000400000 */
[----:B------:R-:W-:Y:S01]  /*9280*/  FMUL R0, R47, R12 ;  /* 0x0000000c2f007220 */ /* 0x000fe20000400000 */
[----:B------:R-:W-:Y:S01]  /*9290*/  F2FP.BF16.F32.PACK_AB R6, R9, R8 ;  /* 0x000000080906723e */ /* 0x000fe200000010ff */
[C---:B------:R-:W-:Y:S01]  /*92a0*/  FFMA R10, R49.reuse, R55, R10 ;  /* 0x00000037310a7223 */ /* 0x040fe2000000000a */
[C---:B------:R-:W-:Y:S01]  /*92b0*/  FFMA R11, R49.reuse, R56, R11 ;  /* 0x00000038310b7223 */ /* 0x040fe2000000000b */
[----:B------:R-:W-:Y:S01]  /*92c0*/  LOP3.LUT R70, R74, 0xffff0000, RZ, 0xc0, !PT ;  /* 0xffff00004a467812 */ /* 0x000fe200078ec0ff */
[----:B------:R-:W-:Y:S01]  /*92d0*/  FFMA R0, R49, R57, R0 ;  /* 0x0000003931007223 */ /* 0x000fe20000000000 */
[----:B------:R-:W-:Y:S01]  /*92e0*/  FMUL R2, R47, R13 ;  /* 0x0000000d2f027220 */ /* 0x000fe20000400000 */
[----:B------:R-:W-:Y:S01]  /*92f0*/  SHF.L.U32 R71, R75, 0x10, RZ ;  /* 0x000000104b477819 */ /* 0x000fe200000006ff */
[----:B------:R-:W-:Y:S01]  /*9300*/  FMUL R3, R47, R14 ;  /* 0x0000000e2f037220 */ /* 0x000fe20000400000 */
[----:B------:R-:W-:Y:S01]  /*9310*/  F2FP.BF16.F32.PACK_AB R7, R11, R10 ;  /* 0x0000000a0b07723e */ /* 0x000fe200000010ff */
[----:B------:R-:W-:Y:S01]  /*9320*/  FFMA R2, R49, R58, R2 ;  /* 0x0000003a31027223 */ /* 0x000fe20000000002 */
[C---:B------:R-:W-:Y:S01]  /*9330*/  FMUL R15, R47.reuse, R15 ;  /* 0x0000000f2f0f7220 */ /* 0x040fe20000400000 */
[C---:B------:R-:W-:Y:S01]  /*9340*/  FMUL R12, R47.reuse, R16 ;  /* 0x000000102f0c7220 */ /* 0x040fe20000400000 */
[----:B------:R-:W-:Y:S01]  /*9350*/  FMUL R13, R47, R17 ;  /* 0x000000112f0d7220 */ /* 0x000fe20000400000 */
[----:B------:R1:W-:Y:S01]  /*9360*/  STS.128 [R104+0x6000], R4 ;  /* 0x0060000468007388 */ /* 0x0003e20000000c00 */
[----:B------:R-:W-:Y:S01]  /*9370*/  LOP3.LUT R72, R75, 0xffff0000, RZ, 0xc0, !PT ;  /* 0xffff00004b487812 */ /* 0x000fe200078ec0ff */
[C---:B------:R-:W-:Y:S01]  /*9380*/  FFMA R3, R49.reuse, R59, R3 ;  /* 0x0000003b31037223 */ /* 0x040fe20000000003 */
[----:B------:R-:W-:Y:S01]  /*9390*/  SHF.L.U32 R73, R80, 0x10, RZ ;  /* 0x0000001050497819 */ /* 0x000fe200000006ff */
[C---:B------:R-:W-:Y:S01]  /*93a0*/  FFMA R15, R49.reuse, R60, R15 ;  /* 0x0000003c310f7223 */ /* 0x040fe2000000000f */
[----:B------:R-:W-:Y:S01]  /*93b0*/  F2FP.BF16.F32.PACK_AB R8, R2, R0 ;  /* 0x000000000208723e */ /* 0x000fe200000010ff */
[C---:B------:R-:W-:Y:S01]  /*93c0*/  FFMA R12, R49.reuse, R61, R12 ;  /* 0x0000003d310c7223 */ /* 0x040fe2000000000c */
[----:B------:R-:W-:Y:S01]  /*93d0*/  FFMA R13, R49, R62, R13 ;  /* 0x0000003e310d7223 */ /* 0x000fe2000000000d */
[C---:B------:R-:W-:Y:S01]  /*93e0*/  FMUL R14, R47.reuse, R18 ;  /* 0x000000122f0e7220 */ /* 0x040fe20000400000 */
[C---:B------:R-:W-:Y:S01]  /*93f0*/  FMUL R19, R47.reuse, R19 ;  /* 0x000000132f137220 */ /* 0x040fe20000400000 */
[C---:B------:R-:W-:Y:S01]  /*9400*/  FMUL R16, R47.reuse, R20 ;  /* 0x000000142f107220 */ /* 0x040fe20000400000 */
[----:B------:R-:W-:Y:S01]  /*9410*/  FMUL R17, R47, R21 ;  /* 0x000000152f117220 */ /* 0x000fe20000400000 */
[----:B------:R-:W-:Y:S01]  /*9420*/  FFMA R14, R49, R63, R14 ;  /* 0x0000003f310e7223 */ /* 0x000fe2000000000e */
        /* <DEDUP_REMOVED lines=11> */
[----:B------:R-:W-:Y:S01]  /*94e0*/  F2FP.BF16.F32.PACK_AB R9, R15, R3 ;  /* 0x000000030f09723e */ /* 0x000fe200000010ff */
[----:B------:R-:W-:Y:S01]  /*94f0*/  FFMA R20, R49, R69, R20 ;  /* 0x0000004531147223 */ /* 0x000fe20000000014 */
[----:B------:R-:W-:Y:S01]  /*9500*/  F2FP.BF16.F32.PACK_AB R10, R13, R12 ;  /* 0x0000000c0d0a723e */ /* 0x000fe200000010ff */
[----:B------:R-:W-:Y:S01]  /*9510*/  FMUL R24, R47, R28 ;  /* 0x0000001c2f187220 */ /* 0x000fe20000400000 */
[----:B------:R-:W-:Y:S01]  /*9520*/  F2FP.BF16.F32.PACK_AB R11, R19, R14 ;  /* 0x0000000e130b723e */ /* 0x000fe200000010ff */
[----:B------:R-:W-:Y:S01]  /*9530*/  FFMA R21, R49, R70, R21 ;  /* 0x0000004631157223 */ /* 0x000fe20000000015 */
[----:B------:R-:W-:Y:S01]  /*9540*/  LOP3.LUT R74, R80, 0xffff0000, RZ, 0xc0, !PT ;  /* 0xffff0000504a7812 */ /* 0x000fe200078ec0ff */
[----:B------:R-:W-:Y:S01]  /*9550*/  FMUL R25, R47, R29 ;  /* 0x0000001d2f197220 */ /* 0x000fe20000400000 */
[----:B------:R-:W-:Y:S01]  /*9560*/  SHF.L.U32 R75, R81, 0x10, RZ ;  /* 0x00000010514b7819 */ /* 0x000fe200000006ff */
[----:B------:R1:W-:Y:S01]  /*9570*/  STS.128 [R103+0x6010], R8 ;  /* 0x0060100867007388 */ /* 0x0003e20000000c00 */
[----:B------:R-:W-:Y:S01]  /*9580*/  FFMA R22, R49, R71, R22 ;  /* 0x0000004731167223 */ /* 0x000fe20000000016 */
[----:B------:R-:W-:Y:S01]  /*9590*/  LOP3.LUT R76, R81, 0xffff0000, RZ, 0xc0, !PT ;  /* 0xffff0000514c7812 */ /* 0x000fe200078ec0ff */
[----:B------:R-:W-:Y:S01]  /*95a0*/  FMUL R26, R47, R30 ;  /* 0x0000001e2f1a7220 */ /* 0x000fe20000400000 */
[----:B------:R-:W-:Y:S01]  /*95b0*/  FFMA R27, R49, R72, R27 ;  /* 0x00000048311b7223 */ /* 0x000fe2000000001b */
[C---:B------:R-:W-:Y:S01]  /*95c0*/  SHF.L.U32 R77, R82.reuse, 0x10, RZ ;  /* 0x00000010524d7819 */ /* 0x040fe200000006ff */
[----:B------:R-:W-:Y:S01]  /*95d0*/  FMUL R31, R47, R31 ;  /* 0x0000001f2f1f7220 */ /* 0x000fe20000400000 */
[----:B------:R-:W-:Y:S01]  /*95e0*/  FFMA R24, R49, R73, R24 ;  /* 0x0000004931187223 */ /* 0x000fe20000000018 */
[----:B------:R-:W-:Y:S01]  /*95f0*/  LOP3.LUT R78, R82, 0xffff0000, RZ, 0xc0, !PT ;  /* 0xffff0000524e7812 */ /* 0x000fe200078ec0ff */
[----:B------:R-:W-:Y:S01]  /*9600*/  FMUL R28, R47, R32 ;  /* 0x000000202f1c7220 */ /* 0x000fe20000400000 */
[----:B------:R-:W-:Y:S01]  /*9610*/  FFMA R25, R49, R74, R25 ;  /* 0x0000004a31197223 */ /* 0x000fe20000000019 */
[----:B------:R-:W-:Y:S01]  /*9620*/  SHF.L.U32 R79, R83, 0x10, RZ ;  /* 0x00000010534f7819 */ /* 0x000fe200000006ff */
[----:B------:R-:W-:Y:S01]  /*9630*/  FMUL R29, R47, R33 ;  /* 0x000000212f1d7220 */ /* 0x000fe20000400000 */
[----:B------:R-:W-:Y:S01]  /*9640*/  F2FP.BF16.F32.PACK_AB R16, R17, R16 ;  /* 0x000000101110723e */ /* 0x000fe200000010ff */
[----:B------:R-:W-:Y:S01]  /*9650*/  FFMA R26, R49, R75, R26 ;  /* 0x0000004b311a7223 */ /* 0x000fe2000000001a */
[----:B------:R-:W-:Y:S01]  /*9660*/  LOP3.LUT R80, R83, 0xffff0000, RZ, 0xc0, !PT ;  /* 0xffff000053507812 */ /* 0x000fe200078ec0ff */
        /* <DEDUP_REMOVED lines=33> */
.L_x_155:
[----:B------:R-:W-:Y:S05]  /*9880*/  BSYNC.RECONVERGENT B0 ;  /* 0x0000000000007941 */ /* 0x000fea0003800200 */
.L_x_154:
[----:B------:R-:W-:Y:S01]  /*9890*/  BAR.SYNC.DEFER_BLOCKING 0x1, 0x80 ;  /* 0x0042000000007b1d */ /* 0x000fe20000010000 */
[----:B------:R-:W-:Y:S01]  /*98a0*/  UISETP.NE.AND UP0, UPT, UR49, -0x4, UPT ;  /* 0xfffffffc3100788c */ /* 0x000fe2000bf05270 */
[----:B------:R-:W-:Y:S08]  /*98b0*/  IADD3 R45, PT, PT, R45, 0x1, RZ ;  /* 0x000000012d2d7810 */ /* 0x000ff00007ffe0ff */
[----:B------:R-:W-:Y:S05]  /*98c0*/  BRA.U !UP0, `(.L_x_156) ;  /* 0x0000000108287547 */ /* 0x000fea000b800000 */
[----:B------:R-:W-:Y:S01]  /*98d0*/  ISETP.NE.AND P0, PT, R111, RZ, PT ;  /* 0x000000ff6f00720c */ /* 0x000fe20003f05270 */
[----:B------:R-:W-:Y:S01]  /*98e0*/  IMAD.U32 R2, RZ, RZ, UR51 ;  /* 0x00000033ff027e24 */ /* 0x000fe2000f8e00ff */
[----:B------:R-:W-:Y:S01]  /*98f0*/  UIADD3 UR51, UPT, UPT, UR51, 0x1, URZ ;  /* 0x0000000133337890 */ /* 0x000fe2000fffe0ff */
[----:B------:R-:W-:Y:S03]  /*9900*/  IMAD.U32 R0, RZ, RZ, UR37 ;  /* 0x00000025ff007e24 */ /* 0x000fe6000f8e00ff */
[----:B------:R-:W-:Y:S04]  /*9910*/  UISETP.NE.AND UP0, UPT, UR51, 0x4, UPT ;  /* 0x000000043300788c */ /* 0x000fe8000bf05270 */
[----:B------:R-:W-:Y:S03]  /*9920*/  USEL UR51, UR51, URZ, UP0 ;  /* 0x000000ff33337287 */ /* 0x000fe60008000000 */
[----:B------:R-:W-:Y:S05]  /*9930*/  @P0 LEA R2, R2, UR48, 0x3 ;  /* 0x0000003002020c11 */ /* 0x000fea000f8e18ff */
[----:B------:R-:W-:Y:S05]  /*9940*/  @P0 VIADD R2, R2, 0x120 ;  /* 0x0000012002020836 */ /* 0x000fea0000000000 */
[----:B------:R-:W-:Y:S04]  /*9950*/  @P0 PRMT R0, R0, 0x654, R2 ;  /* 0x0000065400000816 */ /* 0x000fe80000000002 */
[----:B------:R2:W-:Y:S03]  /*9960*/  @P0 SYNCS.ARRIVE.TRANS64.RED.A1T0 RZ, [R0+URZ], RZ ;  /* 0x000000ff00ff09a7 */ /* 0x0005e600081004ff */
.L_x_156:
[----:B------:R-:W-:Y:S01]  /*9970*/  ISETP.NE.AND P2, PT, R107, RZ, PT ;  /* 0x000000ff6b00720c */ /* 0x000fe20003f45270 */
[----:B------:R-:W-:Y:S01]  /*9980*/  UIADD3 UR49, UPT, UPT, UR49, 0x4, URZ ;  /* 0x0000000431317890 */ /* 0x000fe2000fffe0ff */
[----:B------:R-:W-:Y:S01]  /*9990*/  ISETP.NE.AND P0, PT, R109, 0x2, PT ;  /* 0x000000026d00780c */ /* 0x000fe20003f05270 */
[----:B------:R-:W-:Y:S01]  /*99a0*/  IMAD.IADD R15, R43, 0x1, R90 ;  /* 0x000000012b0f7824 */ /* 0x000fe200078e025a */
[----:B------:R-:W-:Y:S01]  /*99b0*/  ISETP.NE.AND P1, PT, R45, 0x4, PT ;  /* 0x000000042d00780c */ /* 0x000fe20003f25270 */
[----:B------:R-:W-:Y:S01]  /*99c0*/  IMAD.IADD R14, R44, 0x1, R91 ;  /* 0x000000012c0e7824 */ /* 0x000fe200078e025b */
[----:B------:R-:W-:Y:S02]  /*99d0*/  SEL R2, RZ, 0x1, P0 ;  /* 0x00000001ff027807 */ /* 0x000fe40000000000 */
[----:B--2---:R-:W-:Y:S02]  /*99e0*/  SEL R0, RZ, 0x1, P1 ;  /* 0x00000001ff007807 */ /* 0x004fe40000800000 */
[----:B------:R-:W-:Y:S02]  /*99f0*/  LOP3.LUT R99, R99, R2, RZ, 0x3c, !PT ;  /* 0x0000000263637212 */ /* 0x000fe400078e3cff */
[----:B------:R-:W-:Y:S02]  /*9a00*/  LOP3.LUT R100, R100, R0, RZ, 0x3c, !PT ;  /* 0x0000000064647212 */ /* 0x000fe400078e3cff */
[----:B------:R-:W-:Y:S02]  /*9a10*/  @P2 R2UR UR36, R98 ;  /* 0x00000000622422ca */ /* 0x000fe400000e0000 */
[----:B------:R-:W-:Y:S02]  /*9a20*/  SEL R109, R109, RZ, P0 ;  /* 0x000000ff6d6d7207 */ /* 0x000fe40000000000 */
[----:B------:R-:W-:Y:S01]  /*9a30*/  SEL R45, R45, RZ, P1 ;  /* 0x000000ff2d2d7207 */ /* 0x000fe20000800000 */
[----:B------:R-:W-:Y:S10]  /*9a40*/  @P2 BRA `(.L_x_157) ;  /* 0xffffffc000542947 */ /* 0x000ff4000383ffff */
[----:B------:R-:W-:-:S09]  /*9a50*/  UISETP.NE.AND UP0, UPT, UR50, URZ, UPT ;  /* 0x000000ff3200728c */ /* 0x000fd2000bf05270 */
[----:B------:R-:W-:Y:S05]  /*9a60*/  BRA.U !UP0, `(.L_x_158) ;  /* 0x0000000108487547 */ /* 0x000fea000b800000 */
[----:B------:R-:W2:Y:S02]  /*9a70*/  LDCU.64 UR4, c[0x0][0x890] ;  /* 0x00011200ff0477ac */ /* 0x000ea40008000a00 */
[----:B--2---:R-:W-:-:S04]  /*9a80*/  UISETP.NE.U32.AND UP0, UPT, UR4, URZ, UPT ;  /* 0x000000ff0400728c */ /* 0x004fc8000bf05070 */
[----:B------:R-:W-:-:S09]  /*9a90*/  UISETP.NE.AND.EX UP0, UPT, UR5, URZ, UPT, UP0 ;  /* 0x000000ff0500728c */ /* 0x000fd2000bf05300 */
[----:B------:R-:W-:Y:S05]  /*9aa0*/  BRA.U UP0, `(.L_x_159) ;  /* 0x00000001000c7547 */ /* 0x000fea000b800000 */
[----:B------:R-:W-:-:S13]  /*9ab0*/  FSETP.NEU.AND P0, PT, R49, RZ, PT ;  /* 0x000000ff3100720b */ /* 0x000fda0003f0d000 */
[----:B------:R-:W-:Y:S05]  /*9ac0*/  @!P0 EXIT ;  /* 0x000000000000894d */ /* 0x000fea0003800000 */
[----:B------:R-:W-:Y:S05]  /*9ad0*/  BRA `(.L_x_158) ;  /* 0x00000000002c7947 */ /* 0x000fea0003800000 */
.L_x_159:
[----:B------:R-:W-:Y:S01]  /*9ae0*/  ISETP.NE.AND P0, PT, R108, RZ, PT ;  /* 0x000000ff6c00720c */ /* 0x000fe20003f05270 */
[----:B------:R-:W-:-:S12]  /*9af0*/  BSSY.RECONVERGENT B0, `(.L_x_158) ;  /* 0x0000009000007945 */ /* 0x000fd80003800200 */
[----:B------:R-:W-:Y:S05]  /*9b00*/  @P0 BRA `(.L_x_160) ;  /* 0x0000000000140947 */ /* 0x000fea0003800000 */
[----:B------:R-:W2:Y:S02]  /*9b10*/  LDCU.64 UR4, c[0x0][0x888] ;  /* 0x00011100ff0477ac */ /* 0x000ea40008000a00 */
[----:B--2---:R-:W-:-:S04]  /*9b20*/  ISETP.NE.U32.AND P0, PT, RZ, UR4, PT ;  /* 0x00000004ff007c0c */ /* 0x004fc8000bf05070 */
[----:B------:R-:W-:-:S13]  /*9b30*/  ISETP.NE.AND.EX P0, PT, RZ, UR5, PT, P0 ;  /* 0x00000005ff007c0c */ /* 0x000fda000bf05300 */
[----:B------:R-:W-:Y:S05]  /*9b40*/  @!P0 EXIT ;  /* 0x000000000000894d */ /* 0x000fea0003800000 */
[----:B------:R-:W-:Y:S05]  /*9b50*/  BRA `(.L_x_161) ;  /* 0x0000000000087947 */ /* 0x000fea0003800000 */
.L_x_160:
[----:B------:R-:W-:-:S13]  /*9b60*/  FSETP.NEU.AND P0, PT, R49, RZ, PT ;  /* 0x000000ff3100720b */ /* 0x000fda0003f0d000 */
[----:B------:R-:W-:Y:S05]  /*9b70*/  @!P0 EXIT ;  /* 0x000000000000894d */ /* 0x000fea0003800000 */
.L_x_161:
[----:B------:R-:W-:Y:S05]  /*9b80*/  BSYNC.RECONVERGENT B0 ;  /* 0x0000000000007941 */ /* 0x000fea0003800200 */
.L_x_158:
[----:B------:R-:W-:Y:S01]  /*9b90*/  ULEA UR4, UR51, UR48, 0x3 ;  /* 0x0000003033047291 */ /* 0x000fe2000f8e18ff */
[----:B------:R-:W-:-:S04]  /*9ba0*/  DEPBAR.LE SB0, 0x0 ;  /* 0x000080000000791a */ /* 0x000fc80000000000 */
[----:B------:R-:W-:-:S04]  /*9bb0*/  UIADD3 UR4, UPT, UPT, UR4, 0x120, URZ ;  /* 0x0000012004047890 */ /* 0x000fc8000fffe0ff */
[----:B------:R-:W-:-:S09]  /*9bc0*/  UPRMT UR4, UR37, 0x654, UR4 ;  /* 0x0000065425047896 */ /* 0x000fd20008000004 */
[----:B------:R-:W-:Y:S01]  /*9bd0*/  SYNCS.ARRIVE.TRANS64.RED.A1T0 RZ, [UR4], RZ ;  /* 0x000000ffffff79a7 */ /* 0x000fe20008100404 */
[----:B------:R-:W-:Y:S05]  /*9be0*/  EXIT ;  /* 0x000000000000794d */ /* 0x000fea0003800000 */
.L_x_25:
[----:B--2---:R2:W4:Y:S02]  /*9bf0*/  SYNCS.PHASECHK.TRANS64.TRYWAIT P0, [R2+URZ+0x1c0], R3 ;  /* 0x0001c003020075a7 */ /* 0x00452400080011ff */
[----:B----4-:R-:W-:Y:S05]  /*9c00*/  @!P0 NANOSLEEP.SYNCS 0x989680 ;  /* 0x009896800000895d */ /* 0x010fea0003900000 */
[----:B------:R-:W4:Y:S02]  /*9c10*/  @!P0 SYNCS.PHASECHK.TRANS64 P0, [R2+URZ+0x1c0], R3 ;  /* 0x0001c003020085a7 */ /* 0x000f2400080010ff */
[----:B----4-:R-:W-:Y:S05]  /*9c20*/  @!P0 BRA `(.L_x_25) ;  /* 0xfffffffc00f08947 */ /* 0x010fea000383ffff */
[----:B------:R-:W-:Y:S05]  /*9c30*/  BRA `(.L_x_162) ;  /* 0xffffff7c00607947 */ /* 0x000fea000383ffff */
.L_x_28:
[----:B------:R-:W-:-:S07]  /*9c40*/  MOV R2, UR33 ;  /* 0x0000002100027c02 */ /* 0x000fce0008000f00 */
.L_x_163:
[----:B-1----:R1:W2:Y:S02]  /*9c50*/  SYNCS.PHASECHK.TRANS64.TRYWAIT P0, [R2+URZ+0x80], R4 ;  /* 0x00008004020075a7 */ /* 0x0022a400080011ff */
[----:B--2---:R-:W-:Y:S05]  /*9c60*/  @!P0 NANOSLEEP.SYNCS 0x989680 ;  /* 0x009896800000895d */ /* 0x004fea0003900000 */
[----:B------:R-:W2:Y:S02]  /*9c70*/  @!P0 SYNCS.PHASECHK.TRANS64 P0, [R2+URZ+0x80], R4 ;  /* 0x00008004020085a7 */ /* 0x000ea400080010ff */
[----:B--2---:R-:W-:Y:S05]  /*9c80*/  @!P0 BRA `(.L_x_163) ;  /* 0xfffffffc00f08947 */ /* 0x004fea000383ffff */
[----:B------:R-:W-:Y:S05]  /*9c90*/  BRA `(.L_x_27) ;  /* 0xffffff7c00c87947 */ /* 0x000fea000383ffff */
.L_x_35:
[----:B-1----:R-:W-:-:S07]  /*9ca0*/  MOV R2, UR17 ;  /* 0x0000001100027c02 */ /* 0x002fce0008000f00 */
.L_x_164:
[----:B-1----:R1:W2:Y:S02]  /*9cb0*/  SYNCS.PHASECHK.TRANS64.TRYWAIT P0, [R2+URZ+0x80], R4 ;  /* 0x00008004020075a7 */ /* 0x0022a400080011ff */
[----:B--2---:R-:W-:Y:S05]  /*9cc0*/  @!P0 NANOSLEEP.SYNCS 0x989680 ;  /* 0x009896800000895d */ /* 0x004fea0003900000 */
[----:B------:R-:W2:Y:S02]  /*9cd0*/  @!P0 SYNCS.PHASECHK.TRANS64 P0, [R2+URZ+0x80], R4 ;  /* 0x00008004020085a7 */ /* 0x000ea400080010ff */
[----:B--2---:R-:W-:Y:S05]  /*9ce0*/  @!P0 BRA `(.L_x_164) ;  /* 0xfffffffc00f08947 */ /* 0x004fea000383ffff */
[----:B------:R-:W-:Y:S05]  /*9cf0*/  BRA `(.L_x_34) ;  /* 0xffffff8000847947 */ /* 0x000fea000383ffff */
.L_x_40:
[----:B-1----:R1:W2:Y:S02]  /*9d00*/  SYNCS.PHASECHK.TRANS64.TRYWAIT P0, [R2+URZ+0x150], R3 ;  /* 0x00015003020075a7 */ /* 0x0022a400080011ff */
[----:B--2---:R-:W-:Y:S05]  /*9d10*/  @!P0 NANOSLEEP.SYNCS 0x989680 ;  /* 0x009896800000895d */ /* 0x004fea0003900000 */
[----:B------:R-:W2:Y:S02]  /*9d20*/  @!P0 SYNCS.PHASECHK.TRANS64 P0, [R2+URZ+0x150], R3 ;  /* 0x00015003020085a7 */ /* 0x000ea400080010ff */
[----:B--2---:R-:W-:Y:S05]  /*9d30*/  @!P0 BRA `(.L_x_40) ;  /* 0xfffffffc00f08947 */ /* 0x004fea000383ffff */
[----:B------:R-:W-:Y:S05]  /*9d40*/  BRA `(.L_x_165) ;  /* 0xffffff8400287947 */ /* 0x000fea000383ffff */
.L_x_44:
[----:B---3--:R-:W-:-:S07]  /*9d50*/  MOV R0, UR4 ;  /* 0x0000000400007c02 */ /* 0x008fce0008000f00 */
.L_x_166:
[----:B-1----:R1:W2:Y:S02]  /*9d60*/  SYNCS.PHASECHK.TRANS64.TRYWAIT P0, [R0+URZ], R2 ;  /* 0x00000002000075a7 */ /* 0x0022a400080011ff */
[----:B--2---:R-:W-:Y:S05]  /*9d70*/  @!P0 NANOSLEEP.SYNCS 0x989680 ;  /* 0x009896800000895d */ /* 0x004fea0003900000 */
[----:B------:R-:W2:Y:S02]  /*9d80*/  @!P0 SYNCS.PHASECHK.TRANS64 P0, [R0+URZ], R2 ;  /* 0x00000002000085a7 */ /* 0x000ea400080010ff */
[----:B--2---:R-:W-:Y:S05]  /*9d90*/  @!P0 BRA `(.L_x_166) ;  /* 0xfffffffc00f08947 */ /* 0x004fea000383ffff */
[----:B------:R-:W-:Y:S05]  /*9da0*/  BRA `(.L_x_167) ;  /* 0xffffff8800987947 */ /* 0x000fea000383ffff */
.L_x_45:
[----:B---3--:R-:W-:-:S07]  /*9db0*/  MOV R0, UR4 ;  /* 0x0000000400007c02 */ /* 0x008fce0008000f00 */
.L_x_168:
[----:B-1----:R1:W2:Y:S02]  /*9dc0*/  SYNCS.PHASECHK.TRANS64.TRYWAIT P0, [R0+URZ], R3 ;  /* 0x00000003000075a7 */ /* 0x0022a400080011ff */
[----:B--2---:R-:W-:Y:S05]  /*9dd0*/  @!P0 NANOSLEEP.SYNCS 0x989680 ;  /* 0x009896800000895d */ /* 0x004fea0003900000 */
[----:B------:R-:W2:Y:S02]  /*9de0*/  @!P0 SYNCS.PHASECHK.TRANS64 P0, [R0+URZ], R3 ;  /* 0x00000003000085a7 */ /* 0x000ea400080010ff */
[----:B--2---:R-:W-:Y:S05]  /*9df0*/  @!P0 BRA `(.L_x_168) ;  /* 0xfffffffc00f08947 */ /* 0x004fea000383ffff */
[----:B------:R-:W-:Y:S05]  /*9e00*/  BRA `(.L_x_169) ;  /* 0xffffff8800a47947 */ /* 0x000fea000383ffff */
.L_x_46:
[----:B---3--:R-:W-:-:S07]  /*9e10*/  MOV R0, UR4 ;  /* 0x0000000400007c02 */ /* 0x008fce0008000f00 */
.L_x_170:
[----:B-1----:R1:W2:Y:S02]  /*9e20*/  SYNCS.PHASECHK.TRANS64.TRYWAIT P0, [R0+URZ], R3 ;  /* 0x00000003000075a7 */ /* 0x0022a400080011ff */
[----:B--2---:R-:W-:Y:S05]  /*9e30*/  @!P0 NANOSLEEP.SYNCS 0x989680 ;  /* 0x009896800000895d */ /* 0x004fea0003900000 */
[----:B------:R-:W2:Y:S02]  /*9e40*/  @!P0 SYNCS.PHASECHK.TRANS64 P0, [R0+URZ], R3 ;  /* 0x00000003000085a7 */ /* 0x000ea400080010ff */
[----:B--2---:R-:W-:Y:S05]  /*9e50*/  @!P0 BRA `(.L_x_170) ;  /* 0xfffffffc00f08947 */ /* 0x004fea000383ffff */
[----:B------:R-:W-:Y:S05]  /*9e60*/  BRA `(.L_x_171) ;  /* 0xffffff8800b07947 */ /* 0x000fea000383ffff */
.L_x_47:
[----:B---3--:R-:W-:-:S07]  /*9e70*/  MOV R0, UR4 ;  /* 0x0000000400007c02 */ /* 0x008fce0008000f00 */
.L_x_172:
[----:B-1----:R1:W2:Y:S02]  /*9e80*/  SYNCS.PHASECHK.TRANS64.TRYWAIT P0, [R0+URZ], R3 ;  /* 0x00000003000075a7 */ /* 0x0022a400080011ff */
[----:B--2---:R-:W-:Y:S05]  /*9e90*/  @!P0 NANOSLEEP.SYNCS 0x989680 ;  /* 0x009896800000895d */ /* 0x004fea0003900000 */
[----:B------:R-:W2:Y:S02]  /*9ea0*/  @!P0 SYNCS.PHASECHK.TRANS64 P0, [R0+URZ], R3 ;  /* 0x00000003000085a7 */ /* 0x000ea400080010ff */
[----:B--2---:R-:W-:Y:S05]  /*9eb0*/  @!P0 BRA `(.L_x_172) ;  /* 0xfffffffc00f08947 */ /* 0x004fea000383ffff */
[----:B------:R-:W-:Y:S05]  /*9ec0*/  BRA `(.L_x_173) ;  /* 0xffffff8800bc7947 */ /* 0x000fea000383ffff */
.L_x_48:
[----:B---3--:R-:W-:-:S07]  /*9ed0*/  MOV R0, UR4 ;  /* 0x0000000400007c02 */ /* 0x008fce0008000f00 */
.L_x_174:
[----:B-1----:R1:W2:Y:S02]  /*9ee0*/  SYNCS.PHASECHK.TRANS64.TRYWAIT P0, [R0+URZ], R3 ;  /* 0x00000003000075a7 */ /* 0x0022a400080011ff */
[----:B--2---:R-:W-:Y:S05]  /*9ef0*/  @!P0 NANOSLEEP.SYNCS 0x989680 ;  /* 0x009896800000895d */ /* 0x004fea0003900000 */
[----:B------:R-:W2:Y:S02]  /*9f00*/  @!P0 SYNCS.PHASECHK.TRANS64 P0, [R0+URZ], R3 ;  /* 0x00000003000085a7 */ /* 0x000ea400080010ff */
[----:B--2---:R-:W-:Y:S05]  /*9f10*/  @!P0 BRA `(.L_x_174) ;  /* 0xfffffffc00f08947 */ /* 0x004fea000383ffff */
[----:B------:R-:W-:Y:S05]  /*9f20*/  BRA `(.L_x_175) ;  /* 0xffffff8800c87947 */ /* 0x000fea000383ffff */
.L_x_49:
[----:B---3--:R-:W-:-:S07]  /*9f30*/  MOV R0, UR4 ;  /* 0x0000000400007c02 */ /* 0x008fce0008000f00 */
.L_x_176:
[----:B-1----:R1:W2:Y:S02]  /*9f40*/  SYNCS.PHASECHK.TRANS64.TRYWAIT P0, [R0+URZ], R3 ;  /* 0x00000003000075a7 */ /* 0x0022a400080011ff */
[----:B--2---:R-:W-:Y:S05]  /*9f50*/  @!P0 NANOSLEEP.SYNCS 0x989680 ;  /* 0x009896800000895d */ /* 0x004fea0003900000 */
[----:B------:R-:W2:Y:S02]  /*9f60*/  @!P0 SYNCS.PHASECHK.TRANS64 P0, [R0+URZ], R3 ;  /* 0x00000003000085a7 */ /* 0x000ea400080010ff */
[----:B--2---:R-:W-:Y:S05]  /*9f70*/  @!P0 BRA `(.L_x_176) ;  /* 0xfffffffc00f08947 */ /* 0x004fea000383ffff */
[----:B------:R-:W-:Y:S05]  /*9f80*/  BRA `(.L_x_177) ;  /* 0xffffff8800d47947 */ /* 0x000fea000383ffff */
.L_x_50:
[----:B---3--:R-:W-:-:S07]  /*9f90*/  MOV R0, UR4 ;  /* 0x0000000400007c02 */ /* 0x008fce0008000f00 */
.L_x_178:
[----:B-1----:R1:W2:Y:S02]  /*9fa0*/  SYNCS.PHASECHK.TRANS64.TRYWAIT P0, [R0+URZ], R3 ;  /* 0x00000003000075a7 */ /* 0x0022a400080011ff */
[----:B--2---:R-:W-:Y:S05]  /*9fb0*/  @!P0 NANOSLEEP.SYNCS 0x989680 ;  /* 0x009896800000895d */ /* 0x004fea0003900000 */
[----:B------:R-:W2:Y:S02]  /*9fc0*/  @!P0 SYNCS.PHASECHK.TRANS64 P0, [R0+URZ], R3 ;  /* 0x00000003000085a7 */ /* 0x000ea400080010ff */
[----:B--2---:R-:W-:Y:S05]  /*9fd0*/  @!P0 BRA `(.L_x_178) ;  /* 0xfffffffc00f08947 */ /* 0x004fea000383ffff */
[----:B------:R-:W-:Y:S05]  /*9fe0*/  BRA `(.L_x_179) ;  /* 0xffffff8800e07947 */ /* 0x000fea000383ffff */
.L_x_51:
[----:B---3--:R-:W-:-:S07]  /*9ff0*/  MOV R0, UR4 ;  /* 0x0000000400007c02 */ /* 0x008fce0008000f00 */
.L_x_180:
[----:B-1----:R1:W2:Y:S02]  /*a000*/  SYNCS.PHASECHK.TRANS64.TRYWAIT P0, [R0+URZ], R3 ;  /* 0x00000003000075a7 */ /* 0x0022a400080011ff */
[----:B--2---:R-:W-:Y:S05]  /*a010*/  @!P0 NANOSLEEP.SYNCS 0x989680 ;  /* 0x009896800000895d */ /* 0x004fea0003900000 */
[----:B------:R-:W2:Y:S02]  /*a020*/  @!P0 SYNCS.PHASECHK.TRANS64 P0, [R0+URZ], R3 ;  /* 0x00000003000085a7 */ /* 0x000ea400080010ff */
[----:B--2---:R-:W-:Y:S05]  /*a030*/  @!P0 BRA `(.L_x_180) ;  /* 0xfffffffc00f08947 */ /* 0x004fea000383ffff */
[----:B------:R-:W-:Y:S05]  /*a040*/  BRA `(.L_x_181) ;  /* 0xffffff8800ec7947 */ /* 0x000fea000383ffff */
.L_x_52:
[----:B---3--:R-:W-:-:S07]  /*a050*/  MOV R0, UR4 ;  /* 0x0000000400007c02 */ /* 0x008fce0008000f00 */
.L_x_182:
[----:B-1----:R1:W2:Y:S02]  /*a060*/  SYNCS.PHASECHK.TRANS64.TRYWAIT P0, [R0+URZ], R3 ;  /* 0x00000003000075a7 */ /* 0x0022a400080011ff */
[----:B--2---:R-:W-:Y:S05]  /*a070*/  @!P0 NANOSLEEP.SYNCS 0x989680 ;  /* 0x009896800000895d */ /* 0x004fea0003900000 */
[----:B------:R-:W2:Y:S02]  /*a080*/  @!P0 SYNCS.PHASECHK.TRANS64 P0, [R0+URZ], R3 ;  /* 0x00000003000085a7 */ /* 0x000ea400080010ff */
[----:B--2---:R-:W-:Y:S05]  /*a090*/  @!P0 BRA `(.L_x_182) ;  /* 0xfffffffc00f08947 */ /* 0x004fea000383ffff */
[----:B------:R-:W-:Y:S05]  /*a0a0*/  BRA `(.L_x_183) ;  /* 0xffffff8800f87947 */ /* 0x000fea000383ffff */
.L_x_53:
[----:B---3--:R-:W-:-:S07]  /*a0b0*/  MOV R0, UR4 ;  /* 0x0000000400007c02 */ /* 0x008fce0008000f00 */
.L_x_184:
[----:B-1----:R1:W2:Y:S02]  /*a0c0*/  SYNCS.PHASECHK.TRANS64.TRYWAIT P0, [R0+URZ], R3 ;  /* 0x00000003000075a7 */ /* 0x0022a400080011ff */
[----:B--2---:R-:W-:Y:S05]  /*a0d0*/  @!P0 NANOSLEEP.SYNCS 0x989680 ;  /* 0x009896800000895d */ /* 0x004fea0003900000 */
[----:B------:R-:W2:Y:S02]  /*a0e0*/  @!P0 SYNCS.PHASECHK.TRANS64 P0, [R0+URZ], R3 ;  /* 0x00000003000085a7 */ /* 0x000ea400080010ff */
[----:B--2---:R-:W-:Y:S05]  /*a0f0*/  @!P0 BRA `(.L_x_184) ;  /* 0xfffffffc00f08947 */ /* 0x004fea000383ffff */
[----:B------:R-:W-:Y:S05]  /*a100*/  BRA `(.L_x_185) ;  /* 0xffffff8c00047947 */ /* 0x000fea000383ffff */
.L_x_54:
[----:B---3--:R-:W-:-:S07]  /*a110*/  MOV R0, UR4 ;  /* 0x0000000400007c02 */ /* 0x008fce0008000f00 */
.L_x_186:
[----:B-1----:R1:W2:Y:S02]  /*a120*/  SYNCS.PHASECHK.TRANS64.TRYWAIT P0, [R0+URZ], R3 ;  /* 0x00000003000075a7 */ /* 0x0022a400080011ff */
[----:B--2---:R-:W-:Y:S05]  /*a130*/  @!P0 NANOSLEEP.SYNCS 0x989680 ;  /* 0x009896800000895d */ /* 0x004fea0003900000 */
[----:B------:R-:W2:Y:S02]  /*a140*/  @!P0 SYNCS.PHASECHK.TRANS64 P0, [R0+URZ], R3 ;  /* 0x00000003000085a7 */ /* 0x000ea400080010ff */
[----:B--2---:R-:W-:Y:S05]  /*a150*/  @!P0 BRA `(.L_x_186) ;  /* 0xfffffffc00f08947 */ /* 0x004fea000383ffff */
[----:B------:R-:W-:Y:S05]  /*a160*/  BRA `(.L_x_187) ;  /* 0xffffff8c00107947 */ /* 0x000fea000383ffff */
.L_x_55:
[----:B---3--:R-:W-:-:S07]  /*a170*/  MOV R0, UR4 ;  /* 0x0000000400007c02 */ /* 0x008fce0008000f00 */
.L_x_188:
[----:B-1----:R1:W2:Y:S02]  /*a180*/  SYNCS.PHASECHK.TRANS64.TRYWAIT P0, [R0+URZ], R3 ;  /* 0x00000003000075a7 */ /* 0x0022a400080011ff */
[----:B--2---:R-:W-:Y:S05]  /*a190*/  @!P0 NANOSLEEP.SYNCS 0x989680 ;  /* 0x009896800000895d */ /* 0x004fea0003900000 */
[----:B------:R-:W2:Y:S02]  /*a1a0*/  @!P0 SYNCS.PHASECHK.TRANS64 P0, [R0+URZ], R3 ;  /* 0x00000003000085a7 */ /* 0x000ea400080010ff */
[----:B--2---:R-:W-:Y:S05]  /*a1b0*/  @!P0 BRA `(.L_x_188) ;  /* 0xfffffffc00f08947 */ /* 0x004fea000383ffff */
[----:B------:R-:W-:Y:S05]  /*a1c0*/  BRA `(.L_x_189) ;  /* 0xffffff8c001c7947 */ /* 0x000fea000383ffff */
.L_x_56:
[----:B---3--:R-:W-:-:S07]  /*a1d0*/  MOV R0, UR4 ;  /* 0x0000000400007c02 */ /* 0x008fce0008000f00 */
.L_x_190:
[----:B-1----:R1:W2:Y:S02]  /*a1e0*/  SYNCS.PHASECHK.TRANS64.TRYWAIT P0, [R0+URZ], R3 ;  /* 0x00000003000075a7 */ /* 0x0022a400080011ff */
[----:B--2---:R-:W-:Y:S05]  /*a1f0*/  @!P0 NANOSLEEP.SYNCS 0x989680 ;  /* 0x009896800000895d */ /* 0x004fea0003900000 */
[----:B------:R-:W2:Y:S02]  /*a200*/  @!P0 SYNCS.PHASECHK.TRANS64 P0, [R0+URZ], R3 ;  /* 0x00000003000085a7 */ /* 0x000ea400080010ff */
[----:B--2---:R-:W-:Y:S05]  /*a210*/  @!P0 BRA `(.L_x_190) ;  /* 0xfffffffc00f08947 */ /* 0x004fea000383ffff */
[----:B------:R-:W-:Y:S05]  /*a220*/  BRA `(.L_x_191) ;  /* 0xffffff8c00287947 */ /* 0x000fea000383ffff */
.L_x_57:
[----:B---3--:R-:W-:-:S07]  /*a230*/  MOV R0, UR4 ;  /* 0x0000000400007c02 */ /* 0x008fce0008000f00 */
.L_x_192:
[----:B-1----:R1:W2:Y:S02]  /*a240*/  SYNCS.PHASECHK.TRANS64.TRYWAIT P0, [R0+URZ], R3 ;  /* 0x00000003000075a7 */ /* 0x0022a400080011ff */
[----:B--2---:R-:W-:Y:S05]  /*a250*/  @!P0 NANOSLEEP.SYNCS 0x989680 ;  /* 0x009896800000895d */ /* 0x004fea0003900000 */
[----:B------:R-:W2:Y:S02]  /*a260*/  @!P0 SYNCS.PHASECHK.TRANS64 P0, [R0+URZ], R3 ;  /* 0x00000003000085a7 */ /* 0x000ea400080010ff */
[----:B--2---:R-:W-:Y:S05]  /*a270*/  @!P0 BRA `(.L_x_192) ;  /* 0xfffffffc00f08947 */ /* 0x004fea000383ffff */
[----:B------:R-:W-:Y:S05]  /*a280*/  BRA `(.L_x_193) ;  /* 0xffffff8c00347947 */ /* 0x000fea000383ffff */
.L_x_58:
[----:B---3--:R-:W-:-:S07]  /*a290*/  MOV R0, UR4 ;  /* 0x0000000400007c02 */ /* 0x008fce0008000f00 */
.L_x_194:
[----:B-1----:R1:W2:Y:S02]  /*a2a0*/  SYNCS.PHASECHK.TRANS64.TRYWAIT P0, [R0+URZ], R3 ;  /* 0x00000003000075a7 */ /* 0x0022a400080011ff */
[----:B--2---:R-:W-:Y:S05]  /*a2b0*/  @!P0 NANOSLEEP.SYNCS 0x989680 ;  /* 0x009896800000895d */ /* 0x004fea0003900000 */
[----:B------:R-:W2:Y:S02]  /*a2c0*/  @!P0 SYNCS.PHASECHK.TRANS64 P0, [R0+URZ], R3 ;  /* 0x00000003000085a7 */ /* 0x000ea400080010ff */
[----:B--2---:R-:W-:Y:S05]  /*a2d0*/  @!P0 BRA `(.L_x_194) ;  /* 0xfffffffc00f08947 */ /* 0x004fea000383ffff */
[----:B------:R-:W-:Y:S05]  /*a2e0*/  BRA `(.L_x_195) ;  /* 0xffffff8c00407947 */ /* 0x000fea000383ffff */
.L_x_61:
[----:B-1----:R1:W2:Y:S02]  /*a2f0*/  SYNCS.PHASECHK.TRANS64.TRYWAIT P0, [R0+URZ+0x1b0], R4 ;  /* 0x0001b004000075a7 */ /* 0x0022a400080011ff */
[----:B--2---:R-:W-:Y:S05]  /*a300*/  @!P0 NANOSLEEP.SYNCS 0x989680 ;  /* 0x009896800000895d */ /* 0x004fea0003900000 */
[----:B------:R-:W2:Y:S02]  /*a310*/  @!P0 SYNCS.PHASECHK.TRANS64 P0, [R0+URZ+0x1b0], R4 ;  /* 0x0001b004000085a7 */ /* 0x000ea400080010ff */
[----:B--2---:R-:W-:Y:S05]  /*a320*/  @!P0 BRA `(.L_x_61) ;  /* 0xfffffffc00f08947 */ /* 0x004fea000383ffff */
[----:B------:R-:W-:Y:S05]  /*a330*/  BRA `(.L_x_196) ;  /* 0xffffff8c00a07947 */ /* 0x000fea000383ffff */
.L_x_62:
[----:B------:R-:W-:-:S07]  /*a340*/  MOV R0, UR5 ;  /* 0x0000000500007c02 */ /* 0x000fce0008000f00 */
.L_x_197:
[----:B-1----:R1:W2:Y:S02]  /*a350*/  SYNCS.PHASECHK.TRANS64.TRYWAIT P0, [R0+URZ+0x160], R5 ;  /* 0x00016005000075a7 */ /* 0x0022a400080011ff */
[----:B--2---:R-:W-:Y:S05]  /*a360*/  @!P0 NANOSLEEP.SYNCS 0x989680 ;  /* 0x009896800000895d */ /* 0x004fea0003900000 */
[----:B------:R-:W2:Y:S02]  /*a370*/  @!P0 SYNCS.PHASECHK.TRANS64 P0, [R0+URZ+0x160], R5 ;  /* 0x00016005000085a7 */ /* 0x000ea400080010ff */
[----:B--2---:R-:W-:Y:S05]  /*a380*/  @!P0 BRA `(.L_x_197) ;  /* 0xfffffffc00f08947 */ /* 0x004fea000383ffff */
[----:B------:R-:W-:Y:S05]  /*a390*/  BRA `(.L_x_198) ;  /* 0xffffff8c00b07947 */ /* 0x000fea000383ffff */
.L_x_63:
[----:B-1----:R1:W2:Y:S02]  /*a3a0*/  SYNCS.PHASECHK.TRANS64.TRYWAIT P1, [R0+URZ+0x150], R4 ;  /* 0x00015004000075a7 */ /* 0x0022a400080211ff */
[----:B--2---:R-:W-:Y:S05]  /*a3b0*/  @!P1 NANOSLEEP.SYNCS 0x989680 ;  /* 0x009896800000995d */ /* 0x004fea0003900000 */
[----:B------:R-:W2:Y:S02]  /*a3c0*/  @!P1 SYNCS.PHASECHK.TRANS64 P1, [R0+URZ+0x150], R4 ;  /* 0x00015004000095a7 */ /* 0x000ea400080210ff */
[----:B--2---:R-:W-:Y:S05]  /*a3d0*/  @!P1 BRA `(.L_x_63) ;  /* 0xfffffffc00f09947 */ /* 0x004fea000383ffff */
[----:B------:R-:W-:Y:S05]  /*a3e0*/  BRA `(.L_x_199) ;  /* 0xffffff8c00e07947 */ /* 0x000fea000383ffff */
.L_x_66:
[----:B------:R-:W-:-:S07]  /*a3f0*/  MOV R0, UR5 ;  /* 0x0000000500007c02 */ /* 0x000fce0008000f00 */
.L_x_200:
[----:B-1----:R1:W2:Y:S02]  /*a400*/  SYNCS.PHASECHK.TRANS64.TRYWAIT P0, [R0+URZ+0x160], R2 ;  /* 0x00016002000075a7 */ /* 0x0022a400080011ff */
[----:B--2---:R-:W-:Y:S05]  /*a410*/  @!P0 NANOSLEEP.SYNCS 0x989680 ;  /* 0x009896800000895d */ /* 0x004fea0003900000 */
[----:B------:R-:W2:Y:S02]  /*a420*/  @!P0 SYNCS.PHASECHK.TRANS64 P0, [R0+URZ+0x160], R2 ;  /* 0x00016002000085a7 */ /* 0x000ea400080010ff */
[----:B--2---:R-:W-:Y:S05]  /*a430*/  @!P0 BRA `(.L_x_200) ;  /* 0xfffffffc00f08947 */ /* 0x004fea000383ffff */
[----:B------:R-:W-:Y:S05]  /*a440*/  BRA `(.L_x_65) ;  /* 0xffffff9000347947 */ /* 0x000fea000383ffff */
.L_x_75:
[----:B-1----:R-:W-:-:S04]  /*a450*/  MOV R4, UR6 ;  /* 0x0000000600047c02 */ /* 0x002fc80008000f00 */
[----:B------:R1:W2:Y:S03]  /*a460*/  SYNCS.PHASECHK.TRANS64.TRYWAIT P0, [R4+URZ+0x8], R5 ;  /* 0x00000805040075a7 */ /* 0x0002a600080011ff */
[----:B--2---:R-:W-:Y:S05]  /*a470*/  @!P0 NANOSLEEP.SYNCS 0x989680 ;  /* 0x009896800000895d */ /* 0x004fea0003900000 */
[----:B------:R-:W2:Y:S02]  /*a480*/  @!P0 SYNCS.PHASECHK.TRANS64 P0, [R4+URZ+0x8], R5 ;  /* 0x00000805040085a7 */ /* 0x000ea400080010ff */
[----:B--2---:R-:W-:Y:S05]  /*a490*/  @!P0 BRA `(.L_x_75) ;  /* 0xfffffffc00ec8947 */ /* 0x004fea000383ffff */
[----:B------:R-:W-:Y:S05]  /*a4a0*/  BRA `(.L_x_74) ;  /* 0xffffff9000e87947 */ /* 0x000fea000383ffff */
.L_x_77:
[----:B------:R-:W-:Y:S01]  /*a4b0*/  BSSY B0, `(.L_x_201) ;  /* 0x0000006000007945 */ /* 0x000fe20003800000 */
[----:B------:R-:W-:-:S07]  /*a4c0*/  MOV R15, 0xffffffff ;  /* 0xffffffff000f7802 */ /* 0x000fce0000000f00 */
[----:B-1---5:R-:W-:Y:S05]  /*a4d0*/  WARPSYNC.COLLECTIVE R15, `(.L_x_202) ;  /* 0x000000000f0c7348 */ /* 0x022fea0003c00000 */
[----:B------:R-:W-:Y:S02]  /*a4e0*/  ELECT P6, UR79, PT ;  /* 0x00000000004f782f */ /* 0x000fe400038c0000 */
[----:B------:R-:W-:Y:S01]  /*a4f0*/  MOV R14, UR79 ;  /* 0x0000004f000e7c02 */ /* 0x000fe20008000f00 */
[----:B-1---5:R-:W-:Y:S10]  /*a500*/  ENDCOLLECTIVE ;  /* 0x000000000000791b */ /* 0x022ff40003800000 */
.L_x_202:
[----:B------:R-:W-:Y:S05]  /*a510*/  BSYNC B0 ;  /* 0x0000000000007941 */ /* 0x000fea0003800000 */
.L_x_201:
[----:B------:R-:W-:Y:S05]  /*a520*/  BRA `(.L_x_203) ;  /* 0xffffff9400187947 */ /* 0x000fea000383ffff */
.L_x_79:
[----:B-1----:R-:W-:-:S04]  /*a530*/  MOV R2, UR6 ;  /* 0x0000000600027c02 */ /* 0x002fc80008000f00 */
[----:B------:R1:W2:Y:S03]  /*a540*/  SYNCS.PHASECHK.TRANS64.TRYWAIT P0, [R2+URZ+0x8], R3 ;  /* 0x00000803020075a7 */ /* 0x0002a600080011ff */
[----:B--2---:R-:W-:Y:S05]  /*a550*/  @!P0 NANOSLEEP.SYNCS 0x989680 ;  /* 0x009896800000895d */ /* 0x004fea0003900000 */
[----:B------:R-:W2:Y:S02]  /*a560*/  @!P0 SYNCS.PHASECHK.TRANS64 P0, [R2+URZ+0x8], R3 ;  /* 0x00000803020085a7 */ /* 0x000ea400080010ff */
[----:B--2---:R-:W-:Y:S05]  /*a570*/  @!P0 BRA `(.L_x_79) ;  /* 0xfffffffc00ec8947 */ /* 0x004fea000383ffff */
[----:B------:R-:W-:Y:S05]  /*a580*/  BRA `(.L_x_78) ;  /* 0xffffff94001c7947 */ /* 0x000fea000383ffff */
.L_x_80:
[----:B-1----:R1:W2:Y:S02]  /*a590*/  SYNCS.PHASECHK.TRANS64.TRYWAIT P0, [R0+URZ+0x150], R4 ;  /* 0x00015004000075a7 */ /* 0x0022a400080011ff */
[----:B--2---:R-:W-:Y:S05]  /*a5a0*/  @!P0 NANOSLEEP.SYNCS 0x989680 ;  /* 0x009896800000895d */ /* 0x004fea0003900000 */
[----:B------:R-:W2:Y:S02]  /*a5b0*/  @!P0 SYNCS.PHASECHK.TRANS64 P0, [R0+URZ+0x150], R4 ;  /* 0x00015004000085a7 */ /* 0x000ea400080010ff */
[----:B--2---:R-:W-:Y:S05]  /*a5c0*/  @!P0 BRA `(.L_x_80) ;  /* 0xfffffffc00f08947 */ /* 0x004fea000383ffff */
[----:B------:R-:W-:Y:S05]  /*a5d0*/  BRA `(.L_x_204) ;  /* 0xffffff9400f87947 */ /* 0x000fea000383ffff */
.L_x_82:
[----:B------:R-:W-:-:S07]  /*a5e0*/  MOV R0, UR10 ;  /* 0x0000000a00007c02 */ /* 0x000fce0008000f00 */
.L_x_205:
[----:B-1----:R1:W2:Y:S02]  /*a5f0*/  SYNCS.PHASECHK.TRANS64.TRYWAIT P0, [R0+URZ+0x190], R4 ;  /* 0x00019004000075a7 */ /* 0x0022a400080011ff */
[----:B--2---:R-:W-:Y:S05]  /*a600*/  @!P0 NANOSLEEP.SYNCS 0x989680 ;  /* 0x009896800000895d */ /* 0x004fea0003900000 */
[----:B------:R-:W2:Y:S02]  /*a610*/  @!P0 SYNCS.PHASECHK.TRANS64 P0, [R0+URZ+0x190], R4 ;  /* 0x00019004000085a7 */ /* 0x000ea400080010ff */
[----:B--2---:R-:W-:Y:S05]  /*a620*/  @!P0 BRA `(.L_x_205) ;  /* 0xfffffffc00f08947 */ /* 0x004fea000383ffff */
[----:B------:R-:W-:Y:S05]  /*a630*/  BRA `(.L_x_206) ;  /* 0xffffff9800447947 */ /* 0x000fea000383ffff */
.L_x_85:
[----:B------:R-:W-:Y:S07]  /*a640*/  MOV R0, UR9 ;  /* 0x0000000900007c02 */ /* 0x000fee0008000f00 */
.L_x_207:
[----:B-1----:R1:W2:Y:S02]  /*a650*/  SYNCS.PHASECHK.TRANS64.TRYWAIT P0, [R0+URZ], R4 ;  /* 0x00000004000075a7 */ /* 0x0022a400080011ff */
[----:B--2---:R-:W-:Y:S05]  /*a660*/  @!P0 NANOSLEEP.SYNCS 0x989680 ;  /* 0x009896800000895d */ /* 0x004fea0003900000 */
[----:B------:R-:W2:Y:S02]  /*a670*/  @!P0 SYNCS.PHASECHK.TRANS64 P0, [R0+URZ], R4 ;  /* 0x00000004000085a7 */ /* 0x000ea400080010ff */
[----:B--2---:R-:W-:Y:S05]  /*a680*/  @!P0 BRA `(.L_x_207) ;  /* 0xfffffffc00f08947 */ /* 0x004fea000383ffff */
[----:B------:R-:W-:Y:S05]  /*a690*/  BRA `(.L_x_84) ;  /* 0xffffff9800587947 */ /* 0x000fea000383ffff */
.L_x_89:
[----:B-1----:R-:W-:-:S07]  /*a6a0*/  MOV R0, UR7 ;  /* 0x0000000700007c02 */ /* 0x002fce0008000f00 */
.L_x_208:
[----:B-1----:R1:W2:Y:S02]  /*a6b0*/  SYNCS.PHASECHK.TRANS64.TRYWAIT P0, [R0+URZ], R2 ;  /* 0x00000002000075a7 */ /* 0x0022a400080011ff */
[----:B--2---:R-:W-:Y:S05]  /*a6c0*/  @!P0 NANOSLEEP.SYNCS 0x989680 ;  /* 0x009896800000895d */ /* 0x004fea0003900000 */
[----:B------:R-:W2:Y:S02]  /*a6d0*/  @!P0 SYNCS.PHASECHK.TRANS64 P0, [R0+URZ], R2 ;  /* 0x00000002000085a7 */ /* 0x000ea400080010ff */
[----:B--2---:R-:W-:Y:S05]  /*a6e0*/  @!P0 BRA `(.L_x_208) ;  /* 0xfffffffc00f08947 */ /* 0x004fea000383ffff */
[----:B------:R-:W-:Y:S05]  /*a6f0*/  BRA `(.L_x_209) ;  /* 0xffffff9c00247947 */ /* 0x000fea000383ffff */
.L_x_90:
[----:B------:R-:W-:-:S07]  /*a700*/  MOV R0, UR7 ;  /* 0x0000000700007c02 */ /* 0x000fce0008000f00 */
.L_x_210:
[----:B-1----:R1:W2:Y:S02]  /*a710*/  SYNCS.PHASECHK.TRANS64.TRYWAIT P0, [R0+URZ], R3 ;  /* 0x00000003000075a7 */ /* 0x0022a400080011ff */
[----:B--2---:R-:W-:Y:S05]  /*a720*/  @!P0 NANOSLEEP.SYNCS 0x989680 ;  /* 0x009896800000895d */ /* 0x004fea0003900000 */
[----:B------:R-:W2:Y:S02]  /*a730*/  @!P0 SYNCS.PHASECHK.TRANS64 P0, [R0+URZ], R3 ;  /* 0x00000003000085a7 */ /* 0x000ea400080010ff */
[----:B--2---:R-:W-:Y:S05]  /*a740*/  @!P0 BRA `(.L_x_210) ;  /* 0xfffffffc00f08947 */ /* 0x004fea000383ffff */
[----:B------:R-:W-:Y:S05]  /*a750*/  BRA `(.L_x_211) ;  /* 0xffffff9c00307947 */ /* 0x000fea000383ffff */
.L_x_91:
[----:B------:R-:W-:-:S07]  /*a760*/  MOV R0, UR7 ;  /* 0x0000000700007c02 */ /* 0x000fce0008000f00 */
.L_x_212:
[----:B-1----:R1:W2:Y:S02]  /*a770*/  SYNCS.PHASECHK.TRANS64.TRYWAIT P0, [R0+URZ], R3 ;  /* 0x00000003000075a7 */ /* 0x0022a400080011ff */
[----:B--2---:R-:W-:Y:S05]  /*a780*/  @!P0 NANOSLEEP.SYNCS 0x989680 ;  /* 0x009896800000895d */ /* 0x004fea0003900000 */
[----:B------:R-:W2:Y:S02]  /*a790*/  @!P0 SYNCS.PHASECHK.TRANS64 P0, [R0+URZ], R3 ;  /* 0x00000003000085a7 */ /* 0x000ea400080010ff */
[----:B--2---:R-:W-:Y:S05]  /*a7a0*/  @!P0 BRA `(.L_x_212) ;  /* 0xfffffffc00f08947 */ /* 0x004fea000383ffff */
[----:B------:R-:W-:Y:S05]  /*a7b0*/  BRA `(.L_x_213) ;  /* 0xffffff9c003c7947 */ /* 0x000fea000383ffff */
.L_x_94:
[----:B------:R-:W-:-:S07]  /*a7c0*/  MOV R0, UR8 ;  /* 0x0000000800007c02 */ /* 0x000fce0008000f00 */
.L_x_214:
[----:B-1----:R1:W2:Y:S02]  /*a7d0*/  SYNCS.PHASECHK.TRANS64.TRYWAIT P1, [R0+URZ+0x1d0], R2 ;  /* 0x0001d002000075a7 */ /* 0x0022a400080211ff */
[----:B--2---:R-:W-:Y:S05]  /*a7e0*/  @!P1 NANOSLEEP.SYNCS 0x989680 ;  /* 0x009896800000995d */ /* 0x004fea0003900000 */
[----:B------:R-:W2:Y:S02]  /*a7f0*/  @!P1 SYNCS.PHASECHK.TRANS64 P1, [R0+URZ+0x1d0], R2 ;  /* 0x0001d002000095a7 */ /* 0x000ea400080210ff */
[----:B--2---:R-:W-:Y:S05]  /*a800*/  @!P1 BRA `(.L_x_214) ;  /* 0xfffffffc00f09947 */ /* 0x004fea000383ffff */
[----:B------:R-:W-:Y:S05]  /*a810*/  BRA `(.L_x_215) ;  /* 0xffffff9c00887947 */ /* 0x000fea000383ffff */
.L_x_99:
[----:B--2---:R2:W4:Y:S02]  /*a820*/  SYNCS.PHASECHK.TRANS64.TRYWAIT P0, [R0+URZ+0x150], R2 ;  /* 0x00015002000075a7 */ /* 0x00452400080011ff */
[----:B----4-:R-:W-:Y:S05]  /*a830*/  @!P0 NANOSLEEP.SYNCS 0x989680 ;  /* 0x009896800000895d */ /* 0x010fea0003900000 */
[----:B------:R-:W4:Y:S02]  /*a840*/  @!P0 SYNCS.PHASECHK.TRANS64 P0, [R0+URZ+0x150], R2 ;  /* 0x00015002000085a7 */ /* 0x000f2400080010ff */
[----:B----4-:R-:W-:Y:S05]  /*a850*/  @!P0 BRA `(.L_x_99) ;  /* 0xfffffffc00f08947 */ /* 0x010fea000383ffff */
[----:B------:R-:W-:Y:S05]  /*a860*/  BRA `(.L_x_216) ;  /* 0xffffffa0009c7947 */ /* 0x000fea000383ffff */
.L_x_102:
[----:B------:R-:W-:Y:S07]  /*a870*/  MOV R0, UR7 ;  /* 0x0000000700007c02 */ /* 0x000fee0008000f00 */
.L_x_217:
[----:B--2---:R2:W4:Y:S02]  /*a880*/  SYNCS.PHASECHK.TRANS64.TRYWAIT P0, [R0+URZ+0x148], R2 ;  /* 0x00014802000075a7 */ /* 0x00452400080011ff */
[----:B----4-:R-:W-:Y:S05]  /*a890*/  @!P0 NANOSLEEP.SYNCS 0x989680 ;  /* 0x009896800000895d */ /* 0x010fea0003900000 */
[----:B------:R-:W4:Y:S02]  /*a8a0*/  @!P0 SYNCS.PHASECHK.TRANS64 P0, [R0+URZ+0x148], R2 ;  /* 0x00014802000085a7 */ /* 0x000f2400080010ff */
[----:B----4-:R-:W-:Y:S05]  /*a8b0*/  @!P0 BRA `(.L_x_217) ;  /* 0xfffffffc00f08947 */ /* 0x010fea000383ffff */
[----:B------:R-:W-:Y:S05]  /*a8c0*/  BRA `(.L_x_101) ;  /* 0xffffffa4007c7947 */ /* 0x000fea000383ffff */
.L_x_105:
[----:B------:R-:W-:Y:S07]  /*a8d0*/  MOV R0, UR7 ;  /* 0x0000000700007c02 */ /* 0x000fee0008000f00 */
.L_x_218:
[----:B-1----:R1:W2:Y:S02]  /*a8e0*/  SYNCS.PHASECHK.TRANS64.TRYWAIT P0, [R0+URZ+0x120], R14 ;  /* 0x0001200e000075a7 */ /* 0x0022a400080011ff */
[----:B--2---:R-:W-:Y:S05]  /*a8f0*/  @!P0 NANOSLEEP.SYNCS 0x989680 ;  /* 0x009896800000895d */ /* 0x004fea0003900000 */
[----:B------:R-:W2:Y:S02]  /*a900*/  @!P0 SYNCS.PHASECHK.TRANS64 P0, [R0+URZ+0x120], R14 ;  /* 0x0001200e000085a7 */ /* 0x000ea400080010ff */
[----:B--2---:R-:W-:Y:S05]  /*a910*/  @!P0 BRA `(.L_x_218) ;  /* 0xfffffffc00f08947 */ /* 0x004fea000383ffff */
[----:B------:R-:W-:Y:S05]  /*a920*/  BRA `(.L_x_219) ;  /* 0xffffffa400f47947 */ /* 0x000fea000383ffff */
.L_x_106:
[----:B------:R-:W-:Y:S07]  /*a930*/  MOV R0, UR7 ;  /* 0x0000000700007c02 */ /* 0x000fee0008000f00 */
.L_x_220:
[----:B-1----:R1:W2:Y:S02]  /*a940*/  SYNCS.PHASECHK.TRANS64.TRYWAIT P0, [R0+URZ+0x128], R14 ;  /* 0x0001280e000075a7 */ /* 0x0022a400080011ff */
[----:B--2---:R-:W-:Y:S05]  /*a950*/  @!P0 NANOSLEEP.SYNCS 0x989680 ;  /* 0x009896800000895d */ /* 0x004fea0003900000 */
[----:B------:R-:W2:Y:S02]  /*a960*/  @!P0 SYNCS.PHASECHK.TRANS64 P0, [R0+URZ+0x128], R14 ;  /* 0x0001280e000085a7 */ /* 0x000ea400080010ff */
[----:B--2---:R-:W-:Y:S05]  /*a970*/  @!P0 BRA `(.L_x_220) ;  /* 0xfffffffc00f08947 */ /* 0x004fea000383ffff */
[----:B------:R-:W-:Y:S05]  /*a980*/  BRA `(.L_x_221) ;  /* 0xffffffa8002c7947 */ /* 0x000fea000383ffff */
.L_x_107:
[----:B------:R-:W-:Y:S07]  /*a990*/  MOV R0, UR7 ;  /* 0x0000000700007c02 */ /* 0x000fee0008000f00 */
.L_x_222:
[----:B-1----:R1:W2:Y:S02]  /*a9a0*/  SYNCS.PHASECHK.TRANS64.TRYWAIT P0, [R0+URZ+0x130], R14 ;  /* 0x0001300e000075a7 */ /* 0x0022a400080011ff */
[----:B--2---:R-:W-:Y:S05]  /*a9b0*/  @!P0 NANOSLEEP.SYNCS 0x989680 ;  /* 0x009896800000895d */ /* 0x004fea0003900000 */
[----:B------:R-:W2:Y:S02]  /*a9c0*/  @!P0 SYNCS.PHASECHK.TRANS64 P0, [R0+URZ+0x130], R14 ;  /* 0x0001300e000085a7 */ /* 0x000ea400080010ff */
[----:B--2---:R-:W-:Y:S05]  /*a9d0*/  @!P0 BRA `(.L_x_222) ;  /* 0xfffffffc00f08947 */ /* 0x004fea000383ffff */
[----:B------:R-:W-:Y:S05]  /*a9e0*/  BRA `(.L_x_223) ;  /* 0xffffffa800707947 */ /* 0x000fea000383ffff */
.L_x_108:
[----:B------:R-:W-:Y:S07]  /*a9f0*/  MOV R0, UR7 ;  /* 0x0000000700007c02 */ /* 0x000fee0008000f00 */
.L_x_224:
[----:B-1----:R1:W2:Y:S02]  /*aa00*/  SYNCS.PHASECHK.TRANS64.TRYWAIT P0, [R0+URZ+0x138], R14 ;  /* 0x0001380e000075a7 */ /* 0x0022a400080011ff */
[----:B--2---:R-:W-:Y:S05]  /*aa10*/  @!P0 NANOSLEEP.SYNCS 0x989680 ;  /* 0x009896800000895d */ /* 0x004fea0003900000 */
[----:B------:R-:W2:Y:S02]  /*aa20*/  @!P0 SYNCS.PHASECHK.TRANS64 P0, [R0+URZ+0x138], R14 ;  /* 0x0001380e000085a7 */ /* 0x000ea400080010ff */
[----:B--2---:R-:W-:Y:S05]  /*aa30*/  @!P0 BRA `(.L_x_224) ;  /* 0xfffffffc00f08947 */ /* 0x004fea000383ffff */
[----:B------:R-:W-:Y:S05]  /*aa40*/  BRA `(.L_x_225) ;  /* 0xffffffa800f47947 */ /* 0x000fea000383ffff */
.L_x_110:
[----:B------:R-:W-:-:S07]  /*aa50*/  MOV R0, UR7 ;  /* 0x0000000700007c02 */ /* 0x000fce0008000f00 */
.L_x_226:
[----:B-1----:R1:W4:Y:S02]  /*aa60*/  SYNCS.PHASECHK.TRANS64.TRYWAIT P0, [R0+URZ+0x120], R2 ;  /* 0x00012002000075a7 */ /* 0x00232400080011ff */
[----:B----4-:R-:W-:Y:S05]  /*aa70*/  @!P0 NANOSLEEP.SYNCS 0x989680 ;  /* 0x009896800000895d */ /* 0x010fea0003900000 */
[----:B------:R-:W4:Y:S02]  /*aa80*/  @!P0 SYNCS.PHASECHK.TRANS64 P0, [R0+URZ+0x120], R2 ;  /* 0x00012002000085a7 */ /* 0x000f2400080010ff */
[----:B----4-:R-:W-:Y:S05]  /*aa90*/  @!P0 BRA `(.L_x_226) ;  /* 0xfffffffc00f08947 */ /* 0x010fea000383ffff */
[----:B------:R-:W-:Y:S05]  /*aaa0*/  BRA `(.L_x_227) ;  /* 0xffffffac00647947 */ /* 0x000fea000383ffff */
.L_x_111:
[----:B-1----:R-:W-:-:S07]  /*aab0*/  MOV R0, UR7 ;  /* 0x0000000700007c02 */ /* 0x002fce0008000f00 */
.L_x_228:
[----:B-1----:R1:W4:Y:S02]  /*aac0*/  SYNCS.PHASECHK.TRANS64.TRYWAIT P0, [R0+URZ+0x128], R2 ;  /* 0x00012802000075a7 */ /* 0x00232400080011ff */
[----:B----4-:R-:W-:Y:S05]  /*aad0*/  @!P0 NANOSLEEP.SYNCS 0x989680 ;  /* 0x009896800000895d */ /* 0x010fea0003900000 */
[----:B------:R-:W4:Y:S02]  /*aae0*/  @!P0 SYNCS.PHASECHK.TRANS64 P0, [R0+URZ+0x128], R2 ;  /* 0x00012802000085a7 */ /* 0x000f2400080010ff */
[----:B----4-:R-:W-:Y:S05]  /*aaf0*/  @!P0 BRA `(.L_x_228) ;  /* 0xfffffffc00f08947 */ /* 0x010fea000383ffff */
[----:B------:R-:W-:Y:S05]  /*ab00*/  BRA `(.L_x_229) ;  /* 0xffffffac00547947 */ /* 0x000fea000383ffff */
.L_x_112:
[----:B-1----:R-:W-:-:S07]  /*ab10*/  MOV R0, UR7 ;  /* 0x0000000700007c02 */ /* 0x002fce0008000f00 */
.L_x_230:
[----:B-1----:R1:W4:Y:S02]  /*ab20*/  SYNCS.PHASECHK.TRANS64.TRYWAIT P0, [R0+URZ+0x130], R2 ;  /* 0x00013002000075a7 */ /* 0x00232400080011ff */
[----:B----4-:R-:W-:Y:S05]  /*ab30*/  @!P0 NANOSLEEP.SYNCS 0x989680 ;  /* 0x009896800000895d */ /* 0x010fea0003900000 */
[----:B------:R-:W4:Y:S02]  /*ab40*/  @!P0 SYNCS.PHASECHK.TRANS64 P0, [R0+URZ+0x130], R2 ;  /* 0x00013002000085a7 */ /* 0x000f2400080010ff */
[----:B----4-:R-:W-:Y:S05]  /*ab50*/  @!P0 BRA `(.L_x_230) ;  /* 0xfffffffc00f08947 */ /* 0x010fea000383ffff */
[----:B------:R-:W-:Y:S05]  /*ab60*/  BRA `(.L_x_231) ;  /* 0xffffffac00447947 */ /* 0x000fea000383ffff */
.L_x_114:
[----:B--2---:R2:W4:Y:S02]  /*ab70*/  SYNCS.PHASECHK.TRANS64.TRYWAIT P0, [R0+URZ+0x150], R2 ;  /* 0x00015002000075a7 */ /* 0x00452400080011ff */
[----:B----4-:R-:W-:Y:S05]  /*ab80*/  @!P0 NANOSLEEP.SYNCS 0x989680 ;  /* 0x009896800000895d */ /* 0x010fea0003900000 */
[----:B------:R-:W4:Y:S02]  /*ab90*/  @!P0 SYNCS.PHASECHK.TRANS64 P0, [R0+URZ+0x150], R2 ;  /* 0x00015002000085a7 */ /* 0x000f2400080010ff */
[----:B----4-:R-:W-:Y:S05]  /*aba0*/  @!P0 BRA `(.L_x_114) ;  /* 0xfffffffc00f08947 */ /* 0x010fea000383ffff */
[----:B------:R-:W-:Y:S05]  /*abb0*/  BRA `(.L_x_232) ;  /* 0xffffffb0000c7947 */ /* 0x000fea000383ffff */
.L_x_125:
[----:B-1----:R-:W-:Y:S04]  /*abc0*/  MOV R2, UR48 ;  /* 0x0000003000027c02 */ /* 0x002fe80008000f00 */
[----:B------:R1:W3:Y:S03]  /*abd0*/  SYNCS.PHASECHK.TRANS64.TRYWAIT P1, [R2+URZ+0x100], R3 ;  /* 0x00010003020075a7 */ /* 0x0002e600080211ff */
[----:B---3--:R-:W-:Y:S05]  /*abe0*/  @!P1 NANOSLEEP.SYNCS 0x989680 ;  /* 0x009896800000995d */ /* 0x008fea0003900000 */
[----:B------:R-:W3:Y:S02]  /*abf0*/  @!P1 SYNCS.PHASECHK.TRANS64 P1, [R2+URZ+0x100], R3 ;  /* 0x00010003020095a7 */ /* 0x000ee400080210ff */
[----:B---3--:R-:W-:Y:S05]  /*ac00*/  @!P1 BRA `(.L_x_125) ;  /* 0xfffffffc00ec9947 */ /* 0x008fea000383ffff */
[----:B------:R-:W-:Y:S05]  /*ac10*/  BRA `(.L_x_124) ;  /* 0xffffffbc00187947 */ /* 0x000fea000383ffff */
.L_x_127:
[----:B-1----:R1:W4:Y:S02]  /*ac20*/  SYNCS.PHASECHK.TRANS64.TRYWAIT P0, [R112+URZ+0x170], R0 ;  /* 0x00017000700075a7 */ /* 0x00232400080011ff */
[----:B----4-:R-:W-:Y:S05]  /*ac30*/  @!P0 NANOSLEEP.SYNCS 0x989680 ;  /* 0x009896800000895d */ /* 0x010fea0003900000 */
[----:B------:R-:W4:Y:S02]  /*ac40*/  @!P0 SYNCS.PHASECHK.TRANS64 P0, [R112+URZ+0x170], R0 ;  /* 0x00017000700085a7 */ /* 0x000f2400080010ff */
[----:B----4-:R-:W-:Y:S05]  /*ac50*/  @!P0 BRA `(.L_x_127) ;  /* 0xfffffffc00f08947 */ /* 0x010fea000383ffff */
[----:B------:R-:W-:Y:S05]  /*ac60*/  BRA `(.L_x_126) ;  /* 0xffffffbc00407947 */ /* 0x000fea000383ffff */
.L_x_136:
[----:B--2---:R2:W4:Y:S02]  /*ac70*/  SYNCS.PHASECHK.TRANS64.TRYWAIT P0, [R2+URZ+0x100], R0 ;  /* 0x00010000020075a7 */ /* 0x00452400080011ff */
[----:B----4-:R-:W-:Y:S05]  /*ac80*/  @!P0 NANOSLEEP.SYNCS 0x989680 ;  /* 0x009896800000895d */ /* 0x010fea0003900000 */
[----:B------:R-:W4:Y:S02]  /*ac90*/  @!P0 SYNCS.PHASECHK.TRANS64 P0, [R2+URZ+0x100], R0 ;  /* 0x00010000020085a7 */ /* 0x000f2400080010ff */
[----:B----4-:R-:W-:Y:S05]  /*aca0*/  @!P0 BRA `(.L_x_136) ;  /* 0xfffffffc00f08947 */ /* 0x010fea000383ffff */
[----:B------:R-:W-:Y:S05]  /*acb0*/  BRA `(.L_x_135) ;  /* 0xffffffc8001c7947 */ /* 0x000fea000383ffff */
.L_x_144:
[----:B--2---:R2:W4:Y:S02]  /*acc0*/  SYNCS.PHASECHK.TRANS64.TRYWAIT P0, [R0+URZ+0x100], R6 ;  /* 0x00010006000075a7 */ /* 0x00452400080011ff */
[----:B----4-:R-:W-:Y:S05]  /*acd0*/  @!P0 NANOSLEEP.SYNCS 0x989680 ;  /* 0x009896800000895d */ /* 0x010fea0003900000 */
[----:B------:R-:W4:Y:S02]  /*ace0*/  @!P0 SYNCS.PHASECHK.TRANS64 P0, [R0+URZ+0x100], R6 ;  /* 0x00010006000085a7 */ /* 0x000f2400080010ff */
[----:B----4-:R-:W-:Y:S05]  /*acf0*/  @!P0 BRA `(.L_x_144) ;  /* 0xfffffffc00f08947 */ /* 0x010fea000383ffff */
[----:B------:R-:W-:Y:S05]  /*ad00*/  BRA `(.L_x_143) ;  /* 0xffffffd4001c7947 */ /* 0x000fea000383ffff */
.L_x_152:
[----:B--2---:R2:W4:Y:S02]  /*ad10*/  SYNCS.PHASECHK.TRANS64.TRYWAIT P0, [R0+URZ+0x100], R5 ;  /* 0x00010005000075a7 */ /* 0x00452400080011ff */
[----:B----4-:R-:W-:Y:S05]  /*ad20*/  @!P0 NANOSLEEP.SYNCS 0x989680 ;  /* 0x009896800000895d */ /* 0x010fea0003900000 */
[----:B------:R-:W4:Y:S02]  /*ad30*/  @!P0 SYNCS.PHASECHK.TRANS64 P0, [R0+URZ+0x100], R5 ;  /* 0x00010005000085a7 */ /* 0x000f2400080010ff */
[----:B----4-:R-:W-:Y:S05]  /*ad40*/  @!P0 BRA `(.L_x_152) ;  /* 0xfffffffc00f08947 */ /* 0x010fea000383ffff */
[----:B------:R-:W-:Y:S05]  /*ad50*/  BRA `(.L_x_151) ;  /* 0xffffffe0001c7947 */ /* 0x000fea000383ffff */
        .weak           $__internal_0_$__cuda_sm10x_tcgen05_guardrail_trap_col_being_dealloced_not_returned_by_alloc
        .type           $__internal_0_$__cuda_sm10x_tcgen05_guardrail_trap_col_being_dealloced_not_returned_by_alloc,@function
        .size           $__internal_0_$__cuda_sm10x_tcgen05_guardrail_trap_col_being_dealloced_not_returned_by_alloc,($__internal_1_$__cuda_sm10x_tcgen05_guardrail_trap_phase_invalid_during_alloc - $__internal_0_$__cuda_sm10x_tcgen05_guardrail_trap_col_being_dealloced_not_returned_by_alloc)
$__internal_0_$__cuda_sm10x_tcgen05_guardrail_trap_col_being_dealloced_not_returned_by_alloc:
[----:B------:R-:W-:Y:S05]  /*ad60*/  BPT.TRAP 0x1 ;  /* 0x000000040000795c */ /* 0x000fea0000300000 */
[----:B------:R-:W-:-:S04]  /*ad70*/  HFMA2 R3, -RZ, RZ, 0, 0 ;  /* 0x00000000ff037431 */ /* 0x000fc800000001ff */
[----:B------:R-:W-:Y:S05]  /*ad80*/  RET.REL.NODEC R2 `(_ZN7cutlass13device_kernelINS_4gemm6kernel13GemmUniversalIN4cute5tupleIJiiiiEEENS1_10collective13CollectiveMmaINS1_35MainloopSm100TmaUmmaWarpSpecializedILi16ELi2ELi4ENS5_IJNS4_1CILi2EEENSA_ILi1EEESC_EEEEENS5_IJNSA_ILi256EEENSA_ILi128EEENSA_ILi32EEEEEENS_10bfloat16_tENS5_IJlSC_lEEESJ_SK_NS4_8TiledMMAINS4_8MMA_AtomIJNS4_26SM100_MMA_F16BF16_2x1SM_SSISJ_SJ_fLi256ELi128ELNS4_4UMMA5MajorE0ELSP_0ELNSO_7ScaleInE0ELSQ_0EEEEEENS4_6LayoutINS5_IJSC_SC_SC_EEENS5_IJNSA_ILi0EEESV_SV_EEEEENS5_IJNS4_10UnderscoreESY_SY_EEEEENS4_18SM100_TMA_2SM_LOADENS4_14ComposedLayoutINS4_7SwizzleILi2ELi4ELi3EEENS4_18smem_ptr_flag_bitsILi16EEENST_INS5_IJNSA_ILi8EEESH_EEENS5_IJSH_SC_EEEEEEEvNS4_8identityES11_S1B_vS1C_EENS_8epilogue10collective18CollectiveEpilogueINS1E_23Sm100TmaWarpSpecializedILi4ELi2ELi32ELb1ELb0EEEJNS5_IJSG_SG_SH_EEENS5_IJNST_ISG_SC_EENST_ISH_SC_EEEEESJ_SK_SJ_SK_NS1E_6fusion15FusionCallbacksIS1I_NS1N_17LinearCombinationISJ_fSJ_fLNS_15FloatRoundStyleE2EEES1J_S1M_JEEENS4_5SM1004TMEM4LOAD26SM100_TMEM_LOAD_32dp32b32xENS4_13SM90_TMA_LOADES1B_NS4_39AutoVectorizingCopyWithAssumedAlignmentILi128EEENS4_14SM90_TMA_STOREES1B_S1Z_S1Z_EEEvvEEEEvNT_6ParamsE) ;  /* 0xffffff50029c7950 */ /* 0x000fea0003c3ffff */
        .weak           $__internal_1_$__cuda_sm10x_tcgen05_guardrail_trap_phase_invalid_during_alloc
        .type           $__internal_1_$__cuda_sm10x_tcgen05_guardrail_trap_phase_invalid_during_alloc,@function
        .size           $__internal_1_$__cuda_sm10x_tcgen05_guardrail_trap_phase_invalid_during_alloc,($__internal_2_$__cuda_sm10x_tcgen05_guardrail_trap_unallocated_columns_being_dealloced - $__internal_1_$__cuda_sm10x_tcgen05_guardrail_trap_phase_invalid_during_alloc)
$__internal_1_$__cuda_sm10x_tcgen05_guardrail_trap_phase_invalid_during_alloc:
[----:B------:R-:W-:Y:S05]  /*ad90*/  BPT.TRAP 0x1 ;  /* 0x000000040000795c */ /* 0x000fea0000300000 */
[----:B------:R-:W-:-:S04]  /*ada0*/  MOV R3, 0x0 ;  /* 0x0000000000037802 */ /* 0x000fc80000000f00 */
[----:B------:R-:W-:Y:S05]  /*adb0*/  RET.REL.NODEC R2 `(_ZN7cutlass13device_kernelINS_4gemm6kernel13GemmUniversalIN4cute5tupleIJiiiiEEENS1_10collective13CollectiveMmaINS1_35MainloopSm100TmaUmmaWarpSpecializedILi16ELi2ELi4ENS5_IJNS4_1CILi2EEENSA_ILi1EEESC_EEEEENS5_IJNSA_ILi256EEENSA_ILi128EEENSA_ILi32EEEEEENS_10bfloat16_tENS5_IJlSC_lEEESJ_SK_NS4_8TiledMMAINS4_8MMA_AtomIJNS4_26SM100_MMA_F16BF16_2x1SM_SSISJ_SJ_fLi256ELi128ELNS4_4UMMA5MajorE0ELSP_0ELNSO_7ScaleInE0ELSQ_0EEEEEENS4_6LayoutINS5_IJSC_SC_SC_EEENS5_IJNSA_ILi0EEESV_SV_EEEEENS5_IJNS4_10UnderscoreESY_SY_EEEEENS4_18SM100_TMA_2SM_LOADENS4_14ComposedLayoutINS4_7SwizzleILi2ELi4ELi3EEENS4_18smem_ptr_flag_bitsILi16EEENST_INS5_IJNSA_ILi8EEESH_EEENS5_IJSH_SC_EEEEEEEvNS4_8identityES11_S1B_vS1C_EENS_8epilogue10collective18CollectiveEpilogueINS1E_23Sm100TmaWarpSpecializedILi4ELi2ELi32ELb1ELb0EEEJNS5_IJSG_SG_SH_EEENS5_IJNST_ISG_SC_EENST_ISH_SC_EEEEESJ_SK_SJ_SK_NS1E_6fusion15FusionCallbacksIS1I_NS1N_17LinearCombinationISJ_fSJ_fLNS_15FloatRoundStyleE2EEES1J_S1M_JEEENS4_5SM1004TMEM4LOAD26SM100_TMEM_LOAD_32dp32b32xENS4_13SM90_TMA_LOADES1B_NS4_39AutoVectorizingCopyWithAssumedAlignmentILi128EEENS4_14SM90_TMA_STOREES1B_S1Z_S1Z_EEEvvEEEEvNT_6ParamsE) ;  /* 0xffffff5002907950 */ /* 0x000fea0003c3ffff */
        .weak           $__internal_2_$__cuda_sm10x_tcgen05_guardrail_trap_unallocated_columns_being_dealloced
        .type           $__internal_2_$__cuda_sm10x_tcgen05_guardrail_trap_unallocated_columns_being_dealloced,@function
        .size           $__internal_2_$__cuda_sm10x_tcgen05_guardrail_trap_unallocated_columns_being_dealloced,(.L_x_234 - $__internal_2_$__cuda_sm10x_tcgen05_guardrail_trap_unallocated_columns_being_dealloced)
$__internal_2_$__cuda_sm10x_tcgen05_guardrail_trap_unallocated_columns_being_dealloced:
[----:B------:R-:W-:Y:S05]  /*adc0*/  BPT.TRAP 0x1 ;  /* 0x000000040000795c */ /* 0x000fea0000300000 */
[----:B------:R-:W-:-:S04]  /*add0*/  HFMA2 R3, -RZ, RZ, 0, 0 ;  /* 0x00000000ff037431 */ /* 0x000fc800000001ff */
[----:B------:R-:W-:Y:S05]  /*ade0*/  RET.REL.NODEC R2 `(_ZN7cutlass13device_kernelINS_4gemm6kernel13GemmUniversalIN4cute5tupleIJiiiiEEENS1_10collective13CollectiveMmaINS1_35MainloopSm100TmaUmmaWarpSpecializedILi16ELi2ELi4ENS5_IJNS4_1CILi2EEENSA_ILi1EEESC_EEEEENS5_IJNSA_ILi256EEENSA_ILi128EEENSA_ILi32EEEEEENS_10bfloat16_tENS5_IJlSC_lEEESJ_SK_NS4_8TiledMMAINS4_8MMA_AtomIJNS4_26SM100_MMA_F16BF16_2x1SM_SSISJ_SJ_fLi256ELi128ELNS4_4UMMA5MajorE0ELSP_0ELNSO_7ScaleInE0ELSQ_0EEEEEENS4_6LayoutINS5_IJSC_SC_SC_EEENS5_IJNSA_ILi0EEESV_SV_EEEEENS5_IJNS4_10UnderscoreESY_SY_EEEEENS4_18SM100_TMA_2SM_LOADENS4_14ComposedLayoutINS4_7SwizzleILi2ELi4ELi3EEENS4_18smem_ptr_flag_bitsILi16EEENST_INS5_IJNSA_ILi8EEESH_EEENS5_IJSH_SC_EEEEEEEvNS4_8identityES11_S1B_vS1C_EENS_8epilogue10collective18CollectiveEpilogueINS1E_23Sm100TmaWarpSpecializedILi4ELi2ELi32ELb1ELb0EEEJNS5_IJSG_SG_SH_EEENS5_IJNST_ISG_SC_EENST_ISH_SC_EEEEESJ_SK_SJ_SK_NS1E_6fusion15FusionCallbacksIS1I_NS1N_17LinearCombinationISJ_fSJ_fLNS_15FloatRoundStyleE2EEES1J_S1M_JEEENS4_5SM1004TMEM4LOAD26SM100_TMEM_LOAD_32dp32b32xENS4_13SM90_TMA_LOADES1B_NS4_39AutoVectorizingCopyWithAssumedAlignmentILi128EEENS4_14SM90_TMA_STOREES1B_S1Z_S1Z_EEEvvEEEEvNT_6ParamsE) ;  /* 0xffffff5002847950 */ /* 0x000fea0003c3ffff */
.L_x_233:
[----:B------:R-:W-:-:S00]  /*adf0*/  BRA `(.L_x_233) ;  /* 0xfffffffc00fc7947 */ /* 0x000fc0000383ffff */
[----:B------:R-:W-:-:S00]  /*ae00*/  NOP ;  /* 0x0000000000007918 */ /* 0x000fc00000000000 */
[----:B------:R-:W-:-:S00]  /*ae10*/  NOP ;  /* 0x0000000000007918 */ /* 0x000fc00000000000 */
[----:B------:R-:W-:-:S00]  /*ae20*/  NOP ;  /* 0x0000000000007918 */ /* 0x000fc00000000000 */
[----:B------:R-:W-:-:S00]  /*ae30*/  NOP ;  /* 0x0000000000007918 */ /* 0x000fc00000000000 */
[----:B------:R-:W-:-:S00]  /*ae40*/  NOP ;  /* 0x0000000000007918 */ /* 0x000fc00000000000 */
[----:B------:R-:W-:-:S00]  /*ae50*/  NOP ;  /* 0x0000000000007918 */ /* 0x000fc00000000000 */
[----:B------:R-:W-:-:S00]  /*ae60*/  NOP ;  /* 0x0000000000007918 */ /* 0x000fc00000000000 */
[----:B------:R-:W-:-:S00]  /*ae70*/  NOP ;  /* 0x0000000000007918 */ /* 0x000fc00000000000 */
.L_x_234:


//--------------------- .nv.global.init           --------------------------
	.section	.nv.global.init,"aw",@progbits
.nv.global.init:
	.type		$str$27,@object
	.size		$str$27,($str$28 - $str$27)
$str$27:
        /*0000*/ 	.byte	0x28, 0x61, 0x64, 0x64, 0x72, 0x65, 0x73, 0x73, 0x20, 0x26, 0x20, 0x6d, 0x61, 0x73, 0x6b, 0x29
        /*0010*/ 	.byte	0x20, 0x3d, 0x3d, 0x20, 0x30, 0x00
	.type		$str$28,@object
	.size		$str$28,($str$26 - $str$28)
$str$28:
        /*0016*/ 	.byte	0x2f, 0x74, 0x6d, 0x70, 0x2f, 0x63, 0x75, 0x74, 0x6c, 0x61, 0x73, 0x73, 0x5f, 0x73, 0x77, 0x65
        /*0026*/ 	.byte	0x65, 0x70, 0x5f, 0x73, 0x72, 0x63, 0x2f, 0x69, 0x6e, 0x63, 0x6c, 0x75, 0x64, 0x65, 0x2f, 0x63
        /*0036*/ 	.byte	0x75, 0x74, 0x65, 0x2f, 0x70, 0x6f, 0x69, 0x6e, 0x74, 0x65, 0x72, 0x5f, 0x66, 0x6c, 0x61, 0x67
        /*0046*/ 	.byte	0x67, 0x65, 0x64, 0x2e, 0x68, 0x70, 0x70, 0x00
	.type		$str$26,@object
	.size		$str$26,($str$25 - $str$26)
$str$26:
        /*004e*/ 	.byte	0x2f, 0x74, 0x6d, 0x70, 0x2f, 0x63, 0x75, 0x74, 0x6c, 0x61, 0x73, 0x73, 0x5f, 0x73, 0x77, 0x65
        /*005e*/ 	.byte	0x65, 0x70, 0x5f, 0x73, 0x72, 0x63, 0x2f, 0x69, 0x6e, 0x63, 0x6c, 0x75, 0x64, 0x65, 0x2f, 0x63
        /*006e*/ 	.byte	0x75, 0x74, 0x65, 0x2f, 0x61, 0x74, 0x6f, 0x6d, 0x2f, 0x63, 0x6f, 0x70, 0x79, 0x5f, 0x74, 0x72
        /*007e*/ 	.byte	0x61, 0x69, 0x74, 0x73, 0x5f, 0x73, 0x6d, 0x31, 0x30, 0x30, 0x2e, 0x68, 0x70, 0x70, 0x00
	.type		$str$25,@object
	.size		$str$25,(__unnamed_1 - $str$25)
$str$25:
        /*008d*/ 	.byte	0x28, 0x28, 0x75, 0x69, 0x6e, 0x74, 0x33, 0x32, 0x5f, 0x74, 0x28, 0x74, 0x68, 0x72, 0x65, 0x61
        /*009d*/ 	.byte	0x64, 0x49, 0x64, 0x78, 0x2e, 0x78, 0x29, 0x20, 0x2f, 0x20, 0x33, 0x32, 0x29, 0x20, 0x25, 0x20
        /*00ad*/ 	.byte	0x34, 0x29, 0x20, 0x3d, 0x3d, 0x20, 0x28, 0x28, 0x28, 0x74, 0x6d, 0x65, 0x6d, 0x5f, 0x61, 0x64
        /*00bd*/ 	.byte	0x64, 0x72, 0x20, 0x3e, 0x3e, 0x20, 0x31, 0x36, 0x29, 0x20, 0x2f, 0x20, 0x33, 0x32, 0x29, 0x20
        /*00cd*/ 	.byte	0x25, 0x20, 0x34, 0x29, 0x00
	.type		__unnamed_1,@object
	.size		__unnamed_1,(__unnamed_2 - __unnamed_1)
__unnamed_1:
        /*00d2*/ 	.byte	0x61, 0x75, 0x74, 0x6f, 0x20, 0x63, 0x75, 0x74, 0x65, 0x3a, 0x3a, 0x61, 0x73, 0x5f, 0x70, 0x6f
        /* <DEDUP_REMOVED lines=24> */
        /*0262*/ 	.byte	0x34, 0x30, 0x39, 0x36, 0x3e, 0x3e, 0x3e, 0x3e, 0x5d, 0x00
	.type		__unnamed_2,@object
	.size		__unnamed_2,(.L_2 - __unnamed_2)
__unnamed_2:
        /* <DEDUP_REMOVED lines=42> */
        /*050c*/ 	.byte	0x3e, 0x3e, 0x5d, 0x00
.L_2:


//--------------------- .nv.shared._ZN7cutlass13device_kernelINS_4gemm6kernel13GemmUniversalIN4cute5tupleIJiiiiEEENS1_10collective13CollectiveMmaINS1_35MainloopSm100TmaUmmaWarpSpecializedILi16ELi2ELi4ENS5_IJNS4_1CILi2EEENSA_ILi1EEESC_EEEEENS5_IJNSA_ILi256EEENSA_ILi128EEENSA_ILi32EEEEEENS_10bfloat16_tENS5_IJlSC_lEEESJ_SK_NS4_8TiledMMAINS4_8MMA_AtomIJNS4_26SM100_MMA_F16BF16_2x1SM_SSISJ_SJ_fLi256ELi128ELNS4_4UMMA5MajorE0ELSP_0ELNSO_7ScaleInE0ELSQ_0EEEEEENS4_6LayoutINS5_IJSC_SC_SC_EEENS5_IJNSA_ILi0EEESV_SV_EEEEENS5_IJNS4_10UnderscoreESY_SY_EEEEENS4_18SM100_TMA_2SM_LOADENS4_14ComposedLayoutINS4_7SwizzleILi2ELi4ELi3EEENS4_18smem_ptr_flag_bitsILi16EEENST_INS5_IJNSA_ILi8EEESH_EEENS5_IJSH_SC_EEEEEEEvNS4_8identityES11_S1B_vS1C_EENS_8epilogue10collective18CollectiveEpilogueINS1E_23Sm100TmaWarpSpecializedILi4ELi2ELi32ELb1ELb0EEEJNS5_IJSG_SG_SH_EEENS5_IJNST_ISG_SC_EENST_ISH_SC_EEEEESJ_SK_SJ_SK_NS1E_6fusion15FusionCallbacksIS1I_NS1N_17LinearCombinationISJ_fSJ_fLNS_15FloatRoundStyleE2EEES1J_S1M_JEEENS4_5SM1004TMEM4LOAD26SM100_TMEM_LOAD_32dp32b32xENS4_13SM90_TMA_LOADES1B_NS4_39AutoVectorizingCopyWithAssumedAlignmentILi128EEENS4_14SM90_TMA_STOREES1B_S1Z_S1Z_EEEvvEEEEvNT_6ParamsE --------------------------
	.section	.nv.shared._ZN7cutlass13device_kernelINS_4gemm6kernel13GemmUniversalIN4cute5tupleIJiiiiEEENS1_10collective13CollectiveMmaINS1_35MainloopSm100TmaUmmaWarpSpecializedILi16ELi2ELi4ENS5_IJNS4_1CILi2EEENSA_ILi1EEESC_EEEEENS5_IJNSA_ILi256EEENSA_ILi128EEENSA_ILi32EEEEEENS_10bfloat16_tENS5_IJlSC_lEEESJ_SK_NS4_8TiledMMAINS4_8MMA_AtomIJNS4_26SM100_MMA_F16BF16_2x1SM_SSISJ_SJ_fLi256ELi128ELNS4_4UMMA5MajorE0ELSP_0ELNSO_7ScaleInE0ELSQ_0EEEEEENS4_6LayoutINS5_IJSC_SC_SC_EEENS5_IJNSA_ILi0EEESV_SV_EEEEENS5_IJNS4_10UnderscoreESY_SY_EEEEENS4_18SM100_TMA_2SM_LOADENS4_14ComposedLayoutINS4_7SwizzleILi2ELi4ELi3EEENS4_18smem_ptr_flag_bitsILi16EEENST_INS5_IJNSA_ILi8EEESH_EEENS5_IJSH_SC_EEEEEEEvNS4_8identityES11_S1B_vS1C_EENS_8epilogue10collective18CollectiveEpilogueINS1E_23Sm100TmaWarpSpecializedILi4ELi2ELi32ELb1ELb0EEEJNS5_IJSG_SG_SH_EEENS5_IJNST_ISG_SC_EENST_ISH_SC_EEEEESJ_SK_SJ_SK_NS1E_6fusion15FusionCallbacksIS1I_NS1N_17LinearCombinationISJ_fSJ_fLNS_15FloatRoundStyleE2EEES1J_S1M_JEEENS4_5SM1004TMEM4LOAD26SM100_TMEM_LOAD_32dp32b32xENS4_13SM90_TMA_LOADES1B_NS4_39AutoVectorizingCopyWithAssumedAlignmentILi128EEENS4_14SM90_TMA_STOREES1B_S1Z_S1Z_EEEvvEEEEvNT_6ParamsE,"aw",@nobits
	.sectionflags	@""
	.align	16
	.zero		1024


//--------------------- .nv.shared.reserved.0     --------------------------
	.section	.nv.shared.reserved.0,"aw",@nobits
	.weak		__nv_reservedSMEM_offset_0_alias
	.size		__nv_reservedSMEM_offset_0_alias, 0, 64
	.other		__nv_reservedSMEM_offset_0_alias,@"STO_CUDA_RESERVED_SHARED STV_DEFAULT"
__nv_reservedSMEM_offset_0_alias:
	.zero		0
.nv.shared.reserved.0:
	.zero		64
	.weak		__nv_reservedSMEM_tcgen05_partition
	.type		__nv_reservedSMEM_tcgen05_partition,@object
	.size		__nv_reservedSMEM_tcgen05_partition,(.L_0 - __nv_reservedSMEM_tcgen05_partition)
__nv_reservedSMEM_tcgen05_partition:
	.zero		32
.L_0:


//--------------------- .nv.global                --------------------------
	.section	.nv.global,"aw",@nobits
.nv.global:
	.type		_ZN40_INTERNAL_8e1891f0_4_k_cu_2e2e359a_322384cute1_E,@object
	.size		_ZN40_INTERNAL_8e1891f0_4_k_cu_2e2e359a_322384cute1_E,(_ZN40_INTERNAL_8e1891f0_4_k_cu_2e2e359a_322384cuda3std3__45__cpo6cbeginE - _ZN40_INTERNAL_8e1891f0_4_k_cu_2e2e359a_322384cute1_E)
_ZN40_INTERNAL_8e1891f0_4_k_cu_2e2e359a_322384cute1_E:
	.zero		1
	.type		_ZN40_INTERNAL_8e1891f0_4_k_cu_2e2e359a_322384cuda3std3__45__cpo6cbeginE,@object
	.size		_ZN40_INTERNAL_8e1891f0_4_k_cu_2e2e359a_322384cuda3std3__45__cpo6cbeginE,(_ZN40_INTERNAL_8e1891f0_4_k_cu_2e2e359a_322384cuda3std3__48in_placeE - _ZN40_INTERNAL_8e1891f0_4_k_cu_2e2e359a_322384cuda3std3__45__cpo6cbeginE)
_ZN40_INTERNAL_8e1891f0_4_k_cu_2e2e359a_322384cuda3std3__45__cpo6cbeginE:
	.zero		1
	.type		_ZN40_INTERNAL_8e1891f0_4_k_cu_2e2e359a_322384cuda3std3__48in_placeE,@object
	.size		_ZN40_INTERNAL_8e1891f0_4_k_cu_2e2e359a_322384cuda3std3__48in_placeE,(_ZN40_INTERNAL_8e1891f0_4_k_cu_2e2e359a_322384cuda3std6ranges3__45__cpo9iter_moveE - _ZN40_INTERNAL_8e1891f0_4_k_cu_2e2e359a_322384cuda3std3__48in_placeE)
_ZN40_INTERNAL_8e1891f0_4_k_cu_2e2e359a_322384cuda3std3__48in_placeE:
	.zero		1
	.type		_ZN40_INTERNAL_8e1891f0_4_k_cu_2e2e359a_322384cuda3std6ranges3__45__cpo9iter_moveE,@object
	.size		_ZN40_INTERNAL_8e1891f0_4_k_cu_2e2e359a_322384cuda3std6ranges3__45__cpo9iter_moveE,(_ZN40_INTERNAL_8e1891f0_4_k_cu_2e2e359a_322384cuda3std3__45__cpo5beginE - _ZN40_INTERNAL_8e1891f0_4_k_cu_2e2e359a_322384cuda3std6ranges3__45__cpo9iter_moveE)
_ZN40_INTERNAL_8e1891f0_4_k_cu_2e2e359a_322384cuda3std6ranges3__45__cpo9iter_moveE:
	.zero		1
	.type		_ZN40_INTERNAL_8e1891f0_4_k_cu_2e2e359a_322384cuda3std3__45__cpo5beginE,@object
	.size		_ZN40_INTERNAL_8e1891f0_4_k_cu_2e2e359a_322384cuda3std3__45__cpo5beginE,(_ZN40_INTERNAL_8e1891f0_4_k_cu_2e2e359a_322384cuda3std3__442_GLOBAL__N__8e1891f0_4_k_cu_2e2e359a_322386ignoreE - _ZN40_INTERNAL_8e1891f0_4_k_cu_2e2e359a_322384cuda3std3__45__cpo5beginE)
_ZN40_INTERNAL_8e1891f0_4_k_cu_2e2e359a_322384cuda3std3__45__cpo5beginE:
	.zero		1
	.type		_ZN40_INTERNAL_8e1891f0_4_k_cu_2e2e359a_322384cuda3std3__442_GLOBAL__N__8e1891f0_4_k_cu_2e2e359a_322386ignoreE,@object
	.size		_ZN40_INTERNAL_8e1891f0_4_k_cu_2e2e359a_322384cuda3std3__442_GLOBAL__N__8e1891f0_4_k_cu_2e2e359a_322386ignoreE,(_ZN40_INTERNAL_8e1891f0_4_k_cu_2e2e359a_322384cute7productE - _ZN40_INTERNAL_8e1891f0_4_k_cu_2e2e359a_322384cuda3std3__442_GLOBAL__N__8e1891f0_4_k_cu_2e2e359a_322386ignoreE)
_ZN40_INTERNAL_8e1891f0_4_k_cu_2e2e359a_322384cuda3std3__442_GLOBAL__N__8e1891f0_4_k_cu_2e2e359a_322386ignoreE:
	.zero		1
	.type		_ZN40_INTERNAL_8e1891f0_4_k_cu_2e2e359a_322384cute7productE,@object
	.size		_ZN40_INTERNAL_8e1891f0_4_k_cu_2e2e359a_322384cute7productE,(_ZN40_INTERNAL_8e1891f0_4_k_cu_2e2e359a_322384cuda3std3__45__cpo3endE - _ZN40_INTERNAL_8e1891f0_4_k_cu_2e2e359a_322384cute7productE)
_ZN40_INTERNAL_8e1891f0_4_k_cu_2e2e359a_322384cute7productE:
	.zero		1
	.type		_ZN40_INTERNAL_8e1891f0_4_k_cu_2e2e359a_322384cuda3std3__45__cpo3endE,@object
	.size		_ZN40_INTERNAL_8e1891f0_4_k_cu_2e2e359a_322384cuda3std3__45__cpo3endE,(_ZN40_INTERNAL_8e1891f0_4_k_cu_2e2e359a_322384cuda3std3__419piecewise_constructE - _ZN40_INTERNAL_8e1891f0_4_k_cu_2e2e359a_322384cuda3std3__45__cpo3endE)
_ZN40_INTERNAL_8e1891f0_4_k_cu_2e2e359a_322384cuda3std3__45__cpo3endE:
	.zero		1
	.type		_ZN40_INTERNAL_8e1891f0_4_k_cu_2e2e359a_322384cuda3std3__419piecewise_constructE,@object
	.size		_ZN40_INTERNAL_8e1891f0_4_k_cu_2e2e359a_322384cuda3std3__419piecewise_constructE,(_ZN40_INTERNAL_8e1891f0_4_k_cu_2e2e359a_322384cuda3std3__45__cpo4cendE - _ZN40_INTERNAL_8e1891f0_4_k_cu_2e2e359a_322384cuda3std3__419piecewise_constructE)
_ZN40_INTERNAL_8e1891f0_4_k_cu_2e2e359a_322384cuda3std3__419piecewise_constructE:
	.zero		1
	.type		_ZN40_INTERNAL_8e1891f0_4_k_cu_2e2e359a_322384cuda3std3__45__cpo4cendE,@object
	.size		_ZN40_INTERNAL_8e1891f0_4_k_cu_2e2e359a_322384cuda3std3__45__cpo4cendE,(_ZN40_INTERNAL_8e1891f0_4_k_cu_2e2e359a_322384cuda3std6ranges3__45__cpo4swapE - _ZN40_INTERNAL_8e1891f0_4_k_cu_2e2e359a_322384cuda3std3__45__cpo4cendE)
_ZN40_INTERNAL_8e1891f0_4_k_cu_2e2e359a_322384cuda3std3__45__cpo4cendE:
	.zero		1
	.type		_ZN40_INTERNAL_8e1891f0_4_k_cu_2e2e359a_322384cuda3std6ranges3__45__cpo4swapE,@object
	.size		_ZN40_INTERNAL_8e1891f0_4_k_cu_2e2e359a_322384cuda3std6ranges3__45__cpo4swapE,(.L_10 - _ZN40_INTERNAL_8e1891f0_4_k_cu_2e2e359a_322384cuda3std6ranges3__45__cpo4swapE)
_ZN40_INTERNAL_8e1891f0_4_k_cu_2e2e359a_322384cuda3std6ranges3__45__cpo4swapE:
	.zero		1
.L_10:


//--------------------- .nv.constant0._ZN7cutlass13device_kernelINS_4gemm6kernel13GemmUniversalIN4cute5tupleIJiiiiEEENS1_10collective13CollectiveMmaINS1_35MainloopSm100TmaUmmaWarpSpecializedILi16ELi2ELi4ENS5_IJNS4_1CILi2EEENSA_ILi1EEESC_EEEEENS5_IJNSA_ILi256EEENSA_ILi128EEENSA_ILi32EEEEEENS_10bfloat16_tENS5_IJlSC_lEEESJ_SK_NS4_8TiledMMAINS4_8MMA_AtomIJNS4_26SM100_MMA_F16BF16_2x1SM_SSISJ_SJ_fLi256ELi128ELNS4_4UMMA5MajorE0ELSP_0ELNSO_7ScaleInE0ELSQ_0EEEEEENS4_6LayoutINS5_IJSC_SC_SC_EEENS5_IJNSA_ILi0EEESV_SV_EEEEENS5_IJNS4_10UnderscoreESY_SY_EEEEENS4_18SM100_TMA_2SM_LOADENS4_14ComposedLayoutINS4_7SwizzleILi2ELi4ELi3EEENS4_18smem_ptr_flag_bitsILi16EEENST_INS5_IJNSA_ILi8EEESH_EEENS5_IJSH_SC_EEEEEEEvNS4_8identityES11_S1B_vS1C_EENS_8epilogue10collective18CollectiveEpilogueINS1E_23Sm100TmaWarpSpecializedILi4ELi2ELi32ELb1ELb0EEEJNS5_IJSG_SG_SH_EEENS5_IJNST_ISG_SC_EENST_ISH_SC_EEEEESJ_SK_SJ_SK_NS1E_6fusion15FusionCallbacksIS1I_NS1N_17LinearCombinationISJ_fSJ_fLNS_15FloatRoundStyleE2EEES1J_S1M_JEEENS4_5SM1004TMEM4LOAD26SM100_TMEM_LOAD_32dp32b32xENS4_13SM90_TMA_LOADES1B_NS4_39AutoVectorizingCopyWithAssumedAlignmentILi128EEENS4_14SM90_TMA_STOREES1B_S1Z_S1Z_EEEvvEEEEvNT_6ParamsE --------------------------
	.section	.nv.constant0._ZN7cutlass13device_kernelINS_4gemm6kernel13GemmUniversalIN4cute5tupleIJiiiiEEENS1_10collective13CollectiveMmaINS1_35MainloopSm100TmaUmmaWarpSpecializedILi16ELi2ELi4ENS5_IJNS4_1CILi2EEENSA_ILi1EEESC_EEEEENS5_IJNSA_ILi256EEENSA_ILi128EEENSA_ILi32EEEEEENS_10bfloat16_tENS5_IJlSC_lEEESJ_SK_NS4_8TiledMMAINS4_8MMA_AtomIJNS4_26SM100_MMA_F16BF16_2x1SM_SSISJ_SJ_fLi256ELi128ELNS4_4UMMA5MajorE0ELSP_0ELNSO_7ScaleInE0ELSQ_0EEEEEENS4_6LayoutINS5_IJSC_SC_SC_EEENS5_IJNSA_ILi0EEESV_SV_EEEEENS5_IJNS4_10UnderscoreESY_SY_EEEEENS4_18SM100_TMA_2SM_LOADENS4_14ComposedLayoutINS4_7SwizzleILi2ELi4ELi3EEENS4_18smem_ptr_flag_bitsILi16EEENST_INS5_IJNSA_ILi8EEESH_EEENS5_IJSH_SC_EEEEEEEvNS4_8identityES11_S1B_vS1C_EENS_8epilogue10collective18CollectiveEpilogueINS1E_23Sm100TmaWarpSpecializedILi4ELi2ELi32ELb1ELb0EEEJNS5_IJSG_SG_SH_EEENS5_IJNST_ISG_SC_EENST_ISH_SC_EEEEESJ_SK_SJ_SK_NS1E_6fusion15FusionCallbacksIS1I_NS1N_17LinearCombinationISJ_fSJ_fLNS_15FloatRoundStyleE2EEES1J_S1M_JEEENS4_5SM1004TMEM4LOAD26SM100_TMEM_LOAD_32dp32b32xENS4_13SM90_TMA_LOADES1B_NS4_39AutoVectorizingCopyWithAssumedAlignmentILi128EEENS4_14SM90_TMA_STOREES1B_S1Z_S1Z_EEEvvEEEEvNT_6ParamsE,"a",@progbits
	.sectionflags	@""
	.align	4
.nv.constant0._ZN7cutlass13device_kernelINS_4gemm6kernel13GemmUniversalIN4cute5tupleIJiiiiEEENS1_10collective13CollectiveMmaINS1_35MainloopSm100TmaUmmaWarpSpecializedILi16ELi2ELi4ENS5_IJNS4_1CILi2EEENSA_ILi1EEESC_EEEEENS5_IJNSA_ILi256EEENSA_ILi128EEENSA_ILi32EEEEEENS_10bfloat16_tENS5_IJlSC_lEEESJ_SK_NS4_8TiledMMAINS4_8MMA_AtomIJNS4_26SM100_MMA_F16BF16_2x1SM_SSISJ_SJ_fLi256ELi128ELNS4_4UMMA5MajorE0ELSP_0ELNSO_7ScaleInE0ELSQ_0EEEEEENS4_6LayoutINS5_IJSC_SC_SC_EEENS5_IJNSA_ILi0EEESV_SV_EEEEENS5_IJNS4_10UnderscoreESY_SY_EEEEENS4_18SM100_TMA_2SM_LOADENS4_14ComposedLayoutINS4_7SwizzleILi2ELi4ELi3EEENS4_18smem_ptr_flag_bitsILi16EEENST_INS5_IJNSA_ILi8EEESH_EEENS5_IJSH_SC_EEEEEEEvNS4_8identityES11_S1B_vS1C_EENS_8epilogue10collective18CollectiveEpilogueINS1E_23Sm100TmaWarpSpecializedILi4ELi2ELi32ELb1ELb0EEEJNS5_IJSG_SG_SH_EEENS5_IJNST_ISG_SC_EENST_ISH_SC_EEEEESJ_SK_SJ_SK_NS1E_6fusion15FusionCallbacksIS1I_NS1N_17LinearCombinationISJ_fSJ_fLNS_15FloatRoundStyleE2EEES1J_S1M_JEEENS4_5SM1004TMEM4LOAD26SM100_TMEM_LOAD_32dp32b32xENS4_13SM90_TMA_LOADES1B_NS4_39AutoVectorizingCopyWithAssumedAlignmentILi128EEENS4_14SM90_TMA_STOREES1B_S1Z_S1Z_EEEvvEEEEvNT_6ParamsE:
	.zero		2944


//--------------------- SYMBOLS --------------------------

	.type		.nv.reservedSmem.offset0,@object
	.size		.nv.reservedSmem.offset0,0x4
	.type		.nv.reservedSmem.cap,@object
	.size		.nv.reservedSmem.cap,0x4
	.type		__assertfail,@function
